// auto-generated by cutlass_sweep.gemm — config: {"arch": "sm_90", "cluster_m": 2, "cluster_n": 1, "dtype": "fp16", "dtype_b": "fp16", "layout": "nt", "stages": 0, "tile_k": 64, "tile_m": 128, "tile_n": 64}
#include "cutlass/cutlass.h"
#include "cutlass/gemm/collective/collective_builder.hpp"
#include "cutlass/gemm/device/gemm_universal_adapter.h"
#include "cutlass/gemm/kernel/gemm_universal.hpp"
#include "cutlass/epilogue/collective/collective_builder.hpp"

using ElemA = cutlass::half_t;
using ElemB = cutlass::half_t;
using ElemCD = cutlass::half_t;
using Acc  = float;
using TileShape    = cute::Shape<cute::_128, cute::_64, cute::_64>;
using ClusterShape = cute::Shape<cute::_2, cute::_1, cute::_1>;

using CollectiveEpilogue = typename cutlass::epilogue::collective::CollectiveBuilder<
    cutlass::arch::Sm90, cutlass::arch::OpClassTensorOp,
    TileShape, ClusterShape,
    cutlass::epilogue::collective::EpilogueTileAuto,
    Acc, Acc,
    ElemCD, cutlass::layout::RowMajor, 128 / cutlass::sizeof_bits<ElemCD>::value,
    ElemCD, cutlass::layout::RowMajor, 128 / cutlass::sizeof_bits<ElemCD>::value,
    cutlass::epilogue::collective::EpilogueScheduleAuto
  >::CollectiveOp;

using CollectiveMainloop = typename cutlass::gemm::collective::CollectiveBuilder<
    cutlass::arch::Sm90, cutlass::arch::OpClassTensorOp,
    ElemA, cutlass::layout::RowMajor, 128 / cutlass::sizeof_bits<ElemA>::value,
    ElemB, cutlass::layout::ColumnMajor, 128 / cutlass::sizeof_bits<ElemB>::value,
    Acc,
    TileShape, ClusterShape,
    cutlass::gemm::collective::StageCountAutoCarveout<static_cast<int>(sizeof(typename CollectiveEpilogue::SharedStorage))>,
    cutlass::gemm::collective::KernelScheduleAuto
  >::CollectiveOp;

using GemmKernel = cutlass::gemm::kernel::GemmUniversal<
    cute::Shape<int,int,int,int>,
    CollectiveMainloop,
    CollectiveEpilogue
>;
using Gemm = cutlass::gemm::device::GemmUniversalAdapter<GemmKernel>;

// Force the device kernel symbol into the cubin without needing a host main.
auto* _anchor = &cutlass::device_kernel<GemmKernel>;


// ===== COMPILED SASS (sm_90a) =====

	.target	sm_90a

	.elftype	@"ET_EXEC"


//--------------------- .note.nv.tkinfo           --------------------------
	.section	.note.nv.tkinfo,"",@"SHT_NOTE"
	.sectionflags	@"SHF_NOTE_NV_TKINFO"
	.tkinfo
        /*0018*/ 	.word	0x00000002
        /*0030*/ 	.string	""
        /*0030*/ 	.string	"ptxas"
        /*0030*/ 	.string	"Cuda compilation tools, release 13.0, V13.0.88"
        /*0030*/ 	.string	"Build cuda_13.0.r13.0/compiler.36424714_0"
        /*0030*/ 	.string	"-arch sm_90a -m 64 "



//--------------------- .note.nv.cuinfo           --------------------------
	.section	.note.nv.cuinfo,"",@"SHT_NOTE"
	.sectionflags	@"SHF_NOTE_NV_CUINFO"
        /*0018*/ 	.short	0x0002
        /*001a*/ 	.short	0x005a
        /*001c*/ 	.short	0x0082
	.zero		2


//--------------------- .nv.info                  --------------------------
	.section	.nv.info,"",@"SHT_CUDA_INFO"
	.align	4


	//----- nvinfo : EIATTR_REGCOUNT
	.align		4
        /*0000*/ 	.byte	0x04, 0x2f
        /*0002*/ 	.short	(.L_15 - .L_14)
	.align		4
.L_14:
        /*0004*/ 	.word	index@(_ZN7cutlass13device_kernelINS_4gemm6kernel13GemmUniversalIN4cute5tupleIJiiiiEEENS1_10collective13CollectiveMmaINS1_34MainloopSm90TmaGmmaWarpSpecializedILi9ENS5_IJNS4_1CILi2EEENSA_ILi1EEESC_EEENS1_35KernelTmaWarpSpecializedCooperativeEEENS5_IJNSA_ILi128EEENSA_ILi64EEESH_EEENS_6half_tENS5_IJlSC_lEEESJ_SK_NS4_8TiledMMAINS4_8MMA_AtomIJNS4_4SM904GMMA25MMA_64x64x16_F32F16F16_SSILNSO_5MajorE0ELSQ_0ELNSO_7ScaleInE1ELSR_1EEEEEENS4_6LayoutISD_NS5_IJSC_NSA_ILi0EEESV_EEEEENS5_IJNS4_10UnderscoreESY_SY_EEEEENS4_13SM90_TMA_LOADENS4_14ComposedLayoutINS4_7SwizzleILi3ELi4ELi3EEENS4_18smem_ptr_flag_bitsILi16EEENSU_INS5_IJNSA_ILi8EEESH_EEENS5_IJSH_SC_EEEEEEEvNS4_8identityENS4_23SM90_TMA_LOAD_MULTICASTES1B_vS1C_EENS_8epilogue10collective6detail29Sm90TmaWarpSpecializedAdapterINS1G_15DefaultEpilogueISJ_SK_SK_NS1F_6thread17LinearCombinationISJ_Li1EffLNS1K_9ScaleType4KindE0ELNS_15FloatRoundStyleE2ESJ_EENS1_15EpilogueDefaultEEEEEvvEEEEvNT_6ParamsE)
        /*0008*/ 	.word	0x000000a8


	//----- nvinfo : EIATTR_FRAME_SIZE
	.align		4
.L_15:
        /*000c*/ 	.byte	0x04, 0x11
        /*000e*/ 	.short	(.L_17 - .L_16)
	.align		4
.L_16:
        /*0010*/ 	.word	index@(_ZN7cutlass13device_kernelINS_4gemm6kernel13GemmUniversalIN4cute5tupleIJiiiiEEENS1_10collective13CollectiveMmaINS1_34MainloopSm90TmaGmmaWarpSpecializedILi9ENS5_IJNS4_1CILi2EEENSA_ILi1EEESC_EEENS1_35KernelTmaWarpSpecializedCooperativeEEENS5_IJNSA_ILi128EEENSA_ILi64EEESH_EEENS_6half_tENS5_IJlSC_lEEESJ_SK_NS4_8TiledMMAINS4_8MMA_AtomIJNS4_4SM904GMMA25MMA_64x64x16_F32F16F16_SSILNSO_5MajorE0ELSQ_0ELNSO_7ScaleInE1ELSR_1EEEEEENS4_6LayoutISD_NS5_IJSC_NSA_ILi0EEESV_EEEEENS5_IJNS4_10UnderscoreESY_SY_EEEEENS4_13SM90_TMA_LOADENS4_14ComposedLayoutINS4_7SwizzleILi3ELi4ELi3EEENS4_18smem_ptr_flag_bitsILi16EEENSU_INS5_IJNSA_ILi8EEESH_EEENS5_IJSH_SC_EEEEEEEvNS4_8identityENS4_23SM90_TMA_LOAD_MULTICASTES1B_vS1C_EENS_8epilogue10collective6detail29Sm90TmaWarpSpecializedAdapterINS1G_15DefaultEpilogueISJ_SK_SK_NS1F_6thread17LinearCombinationISJ_Li1EffLNS1K_9ScaleType4KindE0ELNS_15FloatRoundStyleE2ESJ_EENS1_15EpilogueDefaultEEEEEvvEEEEvNT_6ParamsE)
        /*0014*/ 	.word	0x00000000


	//----- nvinfo : EIATTR_MIN_STACK_SIZE
	.align		4
.L_17:
        /*0018*/ 	.byte	0x04, 0x12
        /*001a*/ 	.short	(.L_19 - .L_18)
	.align		4
.L_18:
        /*001c*/ 	.word	index@(_ZN7cutlass13device_kernelINS_4gemm6kernel13GemmUniversalIN4cute5tupleIJiiiiEEENS1_10collective13CollectiveMmaINS1_34MainloopSm90TmaGmmaWarpSpecializedILi9ENS5_IJNS4_1CILi2EEENSA_ILi1EEESC_EEENS1_35KernelTmaWarpSpecializedCooperativeEEENS5_IJNSA_ILi128EEENSA_ILi64EEESH_EEENS_6half_tENS5_IJlSC_lEEESJ_SK_NS4_8TiledMMAINS4_8MMA_AtomIJNS4_4SM904GMMA25MMA_64x64x16_F32F16F16_SSILNSO_5MajorE0ELSQ_0ELNSO_7ScaleInE1ELSR_1EEEEEENS4_6LayoutISD_NS5_IJSC_NSA_ILi0EEESV_EEEEENS5_IJNS4_10UnderscoreESY_SY_EEEEENS4_13SM90_TMA_LOADENS4_14ComposedLayoutINS4_7SwizzleILi3ELi4ELi3EEENS4_18smem_ptr_flag_bitsILi16EEENSU_INS5_IJNSA_ILi8EEESH_EEENS5_IJSH_SC_EEEEEEEvNS4_8identityENS4_23SM90_TMA_LOAD_MULTICASTES1B_vS1C_EENS_8epilogue10collective6detail29Sm90TmaWarpSpecializedAdapterINS1G_15DefaultEpilogueISJ_SK_SK_NS1F_6thread17LinearCombinationISJ_Li1EffLNS1K_9ScaleType4KindE0ELNS_15FloatRoundStyleE2ESJ_EENS1_15EpilogueDefaultEEEEEvvEEEEvNT_6ParamsE)
        /*0020*/ 	.word	0x00000000
.L_19:


//--------------------- .nv.compat                --------------------------
	.section	.nv.compat,"",@"SHT_CUDA_COMPAT_INFO"
	.align	4
        /*0000*/ 	.byte	0x02, 0x09, 0x01, 0x00, 0x02, 0x02, 0x04, 0x00, 0x02, 0x05, 0x05, 0x00, 0x03, 0x07, 0x01, 0x01
        /*0010*/ 	.byte	0x02, 0x03, 0x01, 0x00, 0x02, 0x06, 0x01, 0x00, 0x04, 0x0b, 0x08, 0x00, 0x00, 0x00, 0x00, 0x00
        /*0020*/ 	.byte	0x00, 0x00, 0x00, 0x00


//--------------------- .nv.info._ZN7cutlass13device_kernelINS_4gemm6kernel13GemmUniversalIN4cute5tupleIJiiiiEEENS1_10collective13CollectiveMmaINS1_34MainloopSm90TmaGmmaWarpSpecializedILi9ENS5_IJNS4_1CILi2EEENSA_ILi1EEESC_EEENS1_35KernelTmaWarpSpecializedCooperativeEEENS5_IJNSA_ILi128EEENSA_ILi64EEESH_EEENS_6half_tENS5_IJlSC_lEEESJ_SK_NS4_8TiledMMAINS4_8MMA_AtomIJNS4_4SM904GMMA25MMA_64x64x16_F32F16F16_SSILNSO_5MajorE0ELSQ_0ELNSO_7ScaleInE1ELSR_1EEEEEENS4_6LayoutISD_NS5_IJSC_NSA_ILi0EEESV_EEEEENS5_IJNS4_10UnderscoreESY_SY_EEEEENS4_13SM90_TMA_LOADENS4_14ComposedLayoutINS4_7SwizzleILi3ELi4ELi3EEENS4_18smem_ptr_flag_bitsILi16EEENSU_INS5_IJNSA_ILi8EEESH_EEENS5_IJSH_SC_EEEEEEEvNS4_8identityENS4_23SM90_TMA_LOAD_MULTICASTES1B_vS1C_EENS_8epilogue10collective6detail29Sm90TmaWarpSpecializedAdapterINS1G_15DefaultEpilogueISJ_SK_SK_NS1F_6thread17LinearCombinationISJ_Li1EffLNS1K_9ScaleType4KindE0ELNS_15FloatRoundStyleE2ESJ_EENS1_15EpilogueDefaultEEEEEvvEEEEvNT_6ParamsE --------------------------
	.section	.nv.info._ZN7cutlass13device_kernelINS_4gemm6kernel13GemmUniversalIN4cute5tupleIJiiiiEEENS1_10collective13CollectiveMmaINS1_34MainloopSm90TmaGmmaWarpSpecializedILi9ENS5_IJNS4_1CILi2EEENSA_ILi1EEESC_EEENS1_35KernelTmaWarpSpecializedCooperativeEEENS5_IJNSA_ILi128EEENSA_ILi64EEESH_EEENS_6half_tENS5_IJlSC_lEEESJ_SK_NS4_8TiledMMAINS4_8MMA_AtomIJNS4_4SM904GMMA25MMA_64x64x16_F32F16F16_SSILNSO_5MajorE0ELSQ_0ELNSO_7ScaleInE1ELSR_1EEEEEENS4_6LayoutISD_NS5_IJSC_NSA_ILi0EEESV_EEEEENS5_IJNS4_10UnderscoreESY_SY_EEEEENS4_13SM90_TMA_LOADENS4_14ComposedLayoutINS4_7SwizzleILi3ELi4ELi3EEENS4_18smem_ptr_flag_bitsILi16EEENSU_INS5_IJNSA_ILi8EEESH_EEENS5_IJSH_SC_EEEEEEEvNS4_8identityENS4_23SM90_TMA_LOAD_MULTICASTES1B_vS1C_EENS_8epilogue10collective6detail29Sm90TmaWarpSpecializedAdapterINS1G_15DefaultEpilogueISJ_SK_SK_NS1F_6thread17LinearCombinationISJ_Li1EffLNS1K_9ScaleType4KindE0ELNS_15FloatRoundStyleE2ESJ_EENS1_15EpilogueDefaultEEEEEvvEEEEvNT_6ParamsE,"",@"SHT_CUDA_INFO"
	.sectionflags	@""
	.align	4


	//----- nvinfo : EIATTR_CUDA_API_VERSION
	.align		4
        /*0000*/ 	.byte	0x04, 0x37
        /*0002*/ 	.short	(.L_21 - .L_20)
.L_20:
        /*0004*/ 	.word	0x00000082


	//----- nvinfo : EIATTR_KPARAM_INFO
	.align		4
.L_21:
        /*0008*/ 	.byte	0x04, 0x17
        /*000a*/ 	.short	(.L_23 - .L_22)
.L_22:
        /*000c*/ 	.word	0x00000000
        /*0010*/ 	.short	0x0000
        /*0012*/ 	.short	0x0070
        /*0014*/ 	.byte	0x00, 0xf0, 0x01, 0x10


	//----- nvinfo : EIATTR_SPARSE_MMA_MASK
	.align		4
.L_23:
        /*0018*/ 	.byte	0x03, 0x50
        /*001a*/ 	.short	0x0000


	//----- nvinfo : EIATTR_MAXREG_COUNT
	.align		4
        /*001c*/ 	.byte	0x03, 0x1b
        /*001e*/ 	.short	0x00a8


	//----- nvinfo : EIATTR_NUM_BARRIERS
	.align		4
        /*0020*/ 	.byte	0x02, 0x4c
        /*0022*/ 	.byte	0x01
	.zero		1


	//----- nvinfo : EIATTR_EXTERNS
	.align		4
        /*0024*/ 	.byte	0x04, 0x0f
        /*0026*/ 	.short	(.L_25 - .L_24)


	//   ....[0]....
	.align		4
.L_24:
        /*0028*/ 	.word	index@(__assertfail)


	//----- nvinfo : EIATTR_MERCURY_ISA_VERSION
	.align		4
.L_25:
        /*002c*/ 	.byte	0x03, 0x5f
        /*002e*/ 	.short	0x0101


	//----- nvinfo : EIATTR_INT_WARP_WIDE_INSTR_OFFSETS
	.align		4
        /*0030*/ 	.byte	0x04, 0x31
        /*0032*/ 	.short	(.L_27 - .L_26)


	//   ....[0]....
.L_26:
        /*0034*/ 	.word	0x00000550


	//   ....[1]....
        /*0038*/ 	.word	0x00000580


	//   ....[2]....
        /*003c*/ 	.word	0x00000740


	//----- nvinfo : EIATTR_COOP_GROUP_MASK_REGIDS
	.align		4
.L_27:
        /*0040*/ 	.byte	0x04, 0x29
        /*0042*/ 	.short	(.L_29 - .L_28)


	//   ....[0]....
.L_28:
        /*0044*/ 	.word	0xffffffff


	//   ....[1]....
        /*0048*/ 	.word	0xffffffff


	//   ....[2]....
        /*004c*/ 	.word	0xffffffff


	//   ....[3]....
        /*0050*/ 	.word	0xffffffff


	//   ....[4]....
        /*0054*/ 	.word	0xffffffff


	//   ....[5]....
        /*0058*/ 	.word	0xffffffff


	//----- nvinfo : EIATTR_COOP_GROUP_INSTR_OFFSETS
	.align		4
.L_29:
        /*005c*/ 	.byte	0x04, 0x28
        /*005e*/ 	.short	(.L_31 - .L_30)


	//   ....[0]....
.L_30:
        /*0060*/ 	.word	0x00000060


	//   ....[1]....
        /*0064*/ 	.word	0x00000070


	//   ....[2]....
        /*0068*/ 	.word	0x00000130


	//   ....[3]....
        /*006c*/ 	.word	0x000003a0


	//   ....[4]....
        /*0070*/ 	.word	0x000008c0


	//   ....[5]....
        /*0074*/ 	.word	0x00001300


	//----- nvinfo : EIATTR_REG_RECONFIG
	.align		4
.L_31:
        /*0078*/ 	.byte	0x01, 0x54
	.zero		2


	//----- nvinfo : EIATTR_SYSCALL_OFFSETS
	.align		4
        /*007c*/ 	.byte	0x04, 0x46
        /*007e*/ 	.short	(.L_33 - .L_32)


	//   ....[0]....
.L_32:
        /*0080*/ 	.word	0x000014c0


	//----- nvinfo : EIATTR_MBARRIER_INSTR_OFFSETS
	.align		4
.L_33:
        /*0084*/ 	.byte	0x04, 0x39
        /*0086*/ 	.short	(.L_35 - .L_34)


	//   ....[0]....
.L_34:
        /*0088*/ 	.word	0x00000250
        /*008c*/ 	.word	0x000000ff
        /*0090*/ 	.word	0x00000000
        /*0094*/ 	.short	0x0100
        /*0096*/ 	.byte	0x08
	.zero		1


	//   ....[1]....
        /*0098*/ 	.word	0x00000260
        /*009c*/ 	.word	0x000000ff
        /*00a0*/ 	.word	0x00000048
        /*00a4*/ 	.short	0x0100
        /*00a6*/ 	.byte	0x08
	.zero		1


	//   ....[2]....
        /*00a8*/ 	.word	0x00000270
        /*00ac*/ 	.word	0x000000ff
        /*00b0*/ 	.word	0x00000008
        /*00b4*/ 	.short	0x0100
        /*00b6*/ 	.byte	0x08
	.zero		1


	//   ....[3]....
        /*00b8*/ 	.word	0x00000280
        /*00bc*/ 	.word	0x000000ff
        /*00c0*/ 	.word	0x00000050
        /*00c4*/ 	.short	0x0100
        /*00c6*/ 	.byte	0x08
	.zero		1


	//   ....[4]....
        /*00c8*/ 	.word	0x00000290
        /*00cc*/ 	.word	0x000000ff
        /*00d0*/ 	.word	0x00000010
        /*00d4*/ 	.short	0x0100
        /*00d6*/ 	.byte	0x08
	.zero		1


	//   ....[5]....
        /*00d8*/ 	.word	0x000002a0
        /*00dc*/ 	.word	0x000000ff
        /*00e0*/ 	.word	0x00000058
        /*00e4*/ 	.short	0x0100
        /*00e6*/ 	.byte	0x08
	.zero		1


	//   ....[6]....
        /*00e8*/ 	.word	0x000002b0
        /*00ec*/ 	.word	0x000000ff
        /*00f0*/ 	.word	0x00000018
        /*00f4*/ 	.short	0x0100
        /*00f6*/ 	.byte	0x08
	.zero		1


	//   ....[7]....
        /*00f8*/ 	.word	0x000002c0
        /*00fc*/ 	.word	0x000000ff
        /*0100*/ 	.word	0x00000060
        /*0104*/ 	.short	0x0100
        /*0106*/ 	.byte	0x08
	.zero		1


	//   ....[8]....
        /*0108*/ 	.word	0x000002d0
        /*010c*/ 	.word	0x000000ff
        /*0110*/ 	.word	0x00000020
        /*0114*/ 	.short	0x0100
        /*0116*/ 	.byte	0x08
	.zero		1


	//   ....[9]....
        /*0118*/ 	.word	0x000002e0
        /*011c*/ 	.word	0x000000ff
        /*0120*/ 	.word	0x00000068
        /*0124*/ 	.short	0x0100
        /*0126*/ 	.byte	0x08
	.zero		1


	//   ....[10]....
        /*0128*/ 	.word	0x000002f0
        /*012c*/ 	.word	0x000000ff
        /*0130*/ 	.word	0x00000028
        /*0134*/ 	.short	0x0100
        /*0136*/ 	.byte	0x08
	.zero		1


	//   ....[11]....
        /*0138*/ 	.word	0x00000300
        /*013c*/ 	.word	0x000000ff
        /*0140*/ 	.word	0x00000070
        /*0144*/ 	.short	0x0100
        /*0146*/ 	.byte	0x08
	.zero		1


	//   ....[12]....
        /*0148*/ 	.word	0x00000310
        /*014c*/ 	.word	0x000000ff
        /*0150*/ 	.word	0x00000030
        /*0154*/ 	.short	0x0100
        /*0156*/ 	.byte	0x08
	.zero		1


	//   ....[13]....
        /*0158*/ 	.word	0x00000320
        /*015c*/ 	.word	0x000000ff
        /*0160*/ 	.word	0x00000078
        /*0164*/ 	.short	0x0100
        /*0166*/ 	.byte	0x08
	.zero		1


	//   ....[14]....
        /*0168*/ 	.word	0x00000330
        /*016c*/ 	.word	0x000000ff
        /*0170*/ 	.word	0x00000038
        /*0174*/ 	.short	0x0100
        /*0176*/ 	.byte	0x08
	.zero		1


	//   ....[15]....
        /*0178*/ 	.word	0x00000340
        /*017c*/ 	.word	0x000000ff
        /*0180*/ 	.word	0x00000080
        /*0184*/ 	.short	0x0100
        /*0186*/ 	.byte	0x08
	.zero		1


	//   ....[16]....
        /*0188*/ 	.word	0x00000350
        /*018c*/ 	.word	0x000000ff
        /*0190*/ 	.word	0x00000040
        /*0194*/ 	.short	0x0100
        /*0196*/ 	.byte	0x08
	.zero		1


	//   ....[17]....
        /*0198*/ 	.word	0x00000360
        /*019c*/ 	.word	0x000000ff
        /*01a0*/ 	.word	0x00000088
        /*01a4*/ 	.short	0x0100
        /*01a6*/ 	.byte	0x08
	.zero		1


	//   ....[18]....
        /*01a8*/ 	.word	0x000007c0
        /*01ac*/ 	.word	0x000000ff
        /*01b0*/ 	.word	0x000000a0
        /*01b4*/ 	.short	0x0100
        /*01b6*/ 	.byte	0x06
	.zero		1


	//   ....[19]....
        /*01b8*/ 	.word	0x00000850
        /*01bc*/ 	.word	0x000000ff
        /*01c0*/ 	.word	0x000000a8
        /*01c4*/ 	.short	0x0100
        /*01c6*/ 	.byte	0x06
	.zero		1


	//   ....[20]....
        /*01c8*/ 	.word	0x00001580
        /*01cc*/ 	.word	0x00000003
        /*01d0*/ 	.word	0x00000000
        /*01d4*/ 	.short	0x010a
        /*01d6*/ 	.byte	0x3f
	.zero		1


	//   ....[21]....
        /*01d8*/ 	.word	0x000015c0
        /*01dc*/ 	.word	0x00000003
        /*01e0*/ 	.word	0x00000000
        /*01e4*/ 	.short	0x010a
        /*01e6*/ 	.byte	0x3f
	.zero		1


	//   ....[22]....
        /*01e8*/ 	.word	0x00001990
        /*01ec*/ 	.word	0x00000005
        /*01f0*/ 	.word	0x00000000
        /*01f4*/ 	.short	0x010a
        /*01f6*/ 	.byte	0x3f
	.zero		1


	//   ....[23]....
        /*01f8*/ 	.word	0x000019d0
        /*01fc*/ 	.word	0x00000005
        /*0200*/ 	.word	0x00000000
        /*0204*/ 	.short	0x010a
        /*0206*/ 	.byte	0x3f
	.zero		1


	//   ....[24]....
        /*0208*/ 	.word	0x00001c30
        /*020c*/ 	.word	0x00000005
        /*0210*/ 	.word	0x00000000
        /*0214*/ 	.short	0x0101
        /*0216*/ 	.byte	0x3f
	.zero		1


	//   ....[25]....
        /*0218*/ 	.word	0x00001e50
        /*021c*/ 	.word	0x00000003
        /*0220*/ 	.word	0x00000000
        /*0224*/ 	.short	0x0101
        /*0226*/ 	.byte	0x3f
	.zero		1


	//   ....[26]....
        /*0228*/ 	.word	0x00005360
        /*022c*/ 	.word	0x00000017
        /*0230*/ 	.word	0x00000048
        /*0234*/ 	.short	0x010a
        /*0236*/ 	.byte	0x3f
	.zero		1


	//   ....[27]....
        /*0238*/ 	.word	0x000056d0
        /*023c*/ 	.word	0x00000003
        /*0240*/ 	.word	0x000000a8
        /*0244*/ 	.short	0x0101
        /*0246*/ 	.byte	0x3f
	.zero		1


	//   ....[28]....
        /*0248*/ 	.word	0x00005e30
        /*024c*/ 	.word	0x00000007
        /*0250*/ 	.word	0x00000000
        /*0254*/ 	.short	0x010a
        /*0256*/ 	.byte	0x3f
	.zero		1


	//   ....[29]....
        /*0258*/ 	.word	0x00005eb0
        /*025c*/ 	.word	0x00000008
        /*0260*/ 	.word	0x00000000
        /*0264*/ 	.short	0x010a
        /*0266*/ 	.byte	0x3f
	.zero		1


	//   ....[30]....
        /*0268*/ 	.word	0x00005f40
        /*026c*/ 	.word	0x00000009
        /*0270*/ 	.word	0x00000000
        /*0274*/ 	.short	0x010a
        /*0276*/ 	.byte	0x3f
	.zero		1


	//   ....[31]....
        /*0278*/ 	.word	0x00005fd0
        /*027c*/ 	.word	0x00000008
        /*0280*/ 	.word	0x00000000
        /*0284*/ 	.short	0x010a
        /*0286*/ 	.byte	0x3f
	.zero		1


	//   ....[32]....
        /*0288*/ 	.word	0x00006060
        /*028c*/ 	.word	0x00000009
        /*0290*/ 	.word	0x00000000
        /*0294*/ 	.short	0x010a
        /*0296*/ 	.byte	0x3f
	.zero		1


	//   ....[33]....
        /*0298*/ 	.word	0x000060f0
        /*029c*/ 	.word	0x00000008
        /*02a0*/ 	.word	0x00000000
        /*02a4*/ 	.short	0x010a
        /*02a6*/ 	.byte	0x3f
	.zero		1


	//   ....[34]....
        /*02a8*/ 	.word	0x00006180
        /*02ac*/ 	.word	0x00000009
        /*02b0*/ 	.word	0x00000000
        /*02b4*/ 	.short	0x010a
        /*02b6*/ 	.byte	0x3f
	.zero		1


	//   ....[35]....
        /*02b8*/ 	.word	0x00006210
        /*02bc*/ 	.word	0x00000006
        /*02c0*/ 	.word	0x00000000
        /*02c4*/ 	.short	0x010a
        /*02c6*/ 	.byte	0x3f
	.zero		1


	//   ....[36]....
        /*02c8*/ 	.word	0x000062a0
        /*02cc*/ 	.word	0x00000003
        /*02d0*/ 	.word	0x00000000
        /*02d4*/ 	.short	0x010a
        /*02d6*/ 	.byte	0x3f
	.zero		1


	//   ....[37]....
        /*02d8*/ 	.word	0x00006300
        /*02dc*/ 	.word	0x00000003
        /*02e0*/ 	.word	0x00000000
        /*02e4*/ 	.short	0x010a
        /*02e6*/ 	.byte	0x3f
	.zero		1


	//   ....[38]....
        /*02e8*/ 	.word	0x00006350
        /*02ec*/ 	.word	0x00000005
        /*02f0*/ 	.word	0x00000000
        /*02f4*/ 	.short	0x010a
        /*02f6*/ 	.byte	0x3f
	.zero		1


	//   ....[39]....
        /*02f8*/ 	.word	0x00006420
        /*02fc*/ 	.word	0x00000017
        /*0300*/ 	.word	0x00000048
        /*0304*/ 	.short	0x010a
        /*0306*/ 	.byte	0x3f
	.zero		1


	//   ....[40]....
        /*0308*/ 	.word	0x000064f0
        /*030c*/ 	.word	0x00000007
        /*0310*/ 	.word	0x00000000
        /*0314*/ 	.short	0x010a
        /*0316*/ 	.byte	0x3f
	.zero		1


	//   ....[41]....
        /*0318*/ 	.word	0x00006540
        /*031c*/ 	.word	0x00000008
        /*0320*/ 	.word	0x00000000
        /*0324*/ 	.short	0x010a
        /*0326*/ 	.byte	0x3f
	.zero		1


	//   ....[42]....
        /*0328*/ 	.word	0x00006590
        /*032c*/ 	.word	0x00000009
        /*0330*/ 	.word	0x00000000
        /*0334*/ 	.short	0x010a
        /*0336*/ 	.byte	0x3f
	.zero		1


	//   ....[43]....
        /*0338*/ 	.word	0x000065e0
        /*033c*/ 	.word	0x00000008
        /*0340*/ 	.word	0x00000000
        /*0344*/ 	.short	0x010a
        /*0346*/ 	.byte	0x3f
	.zero		1


	//   ....[44]....
        /*0348*/ 	.word	0x00006630
        /*034c*/ 	.word	0x00000009
        /*0350*/ 	.word	0x00000000
        /*0354*/ 	.short	0x010a
        /*0356*/ 	.byte	0x3f
	.zero		1


	//   ....[45]....
        /*0358*/ 	.word	0x00006680
        /*035c*/ 	.word	0x00000008
        /*0360*/ 	.word	0x00000000
        /*0364*/ 	.short	0x010a
        /*0366*/ 	.byte	0x3f
	.zero		1


	//   ....[46]....
        /*0368*/ 	.word	0x000066d0
        /*036c*/ 	.word	0x00000009
        /*0370*/ 	.word	0x00000000
        /*0374*/ 	.short	0x010a
        /*0376*/ 	.byte	0x3f
	.zero		1


	//   ....[47]....
        /*0378*/ 	.word	0x00006720
        /*037c*/ 	.word	0x00000006
        /*0380*/ 	.word	0x00000000
        /*0384*/ 	.short	0x010a
        /*0386*/ 	.byte	0x3f
	.zero		1


	//----- nvinfo : EIATTR_NUM_MBARRIERS
	.align		4
.L_35:
        /*0388*/ 	.byte	0x03, 0x38
        /*038a*/ 	.short	0x0014


	//----- nvinfo : EIATTR_EXIT_INSTR_OFFSETS
	.align		4
        /*038c*/ 	.byte	0x04, 0x1c
        /*038e*/ 	.short	(.L_37 - .L_36)


	//   ....[0]....
.L_36:
        /*0390*/ 	.word	0x00000a20


	//   ....[1]....
        /*0394*/ 	.word	0x00001230


	//   ....[2]....
        /*0398*/ 	.word	0x00004a70


	//   ....[3]....
        /*039c*/ 	.word	0x00004fd0


	//   ....[4]....
        /*03a0*/ 	.word	0x000062f0


	//----- nvinfo : EIATTR_MAX_THREADS
	.align		4
.L_37:
        /*03a4*/ 	.byte	0x04, 0x05
        /*03a6*/ 	.short	(.L_39 - .L_38)
.L_38:
        /*03a8*/ 	.word	0x00000180
        /*03ac*/ 	.word	0x00000001
        /*03b0*/ 	.word	0x00000001


	//----- nvinfo : EIATTR_CRS_STACK_SIZE
	.align		4
.L_39:
        /*03b4*/ 	.byte	0x04, 0x1e
        /*03b6*/ 	.short	(.L_41 - .L_40)
.L_40:
        /*03b8*/ 	.word	0x00000000


	//----- nvinfo : EIATTR_CBANK_PARAM_SIZE
	.align		4
.L_41:
        /*03bc*/ 	.byte	0x03, 0x19
        /*03be*/ 	.short	0x0470


	//----- nvinfo : EIATTR_PARAM_CBANK
	.align		4
        /*03c0*/ 	.byte	0x04, 0x0a
        /*03c2*/ 	.short	(.L_43 - .L_42)
	.align		4
.L_42:
        /*03c4*/ 	.word	index@(.nv.constant0._ZN7cutlass13device_kernelINS_4gemm6kernel13GemmUniversalIN4cute5tupleIJiiiiEEENS1_10collective13CollectiveMmaINS1_34MainloopSm90TmaGmmaWarpSpecializedILi9ENS5_IJNS4_1CILi2EEENSA_ILi1EEESC_EEENS1_35KernelTmaWarpSpecializedCooperativeEEENS5_IJNSA_ILi128EEENSA_ILi64EEESH_EEENS_6half_tENS5_IJlSC_lEEESJ_SK_NS4_8TiledMMAINS4_8MMA_AtomIJNS4_4SM904GMMA25MMA_64x64x16_F32F16F16_SSILNSO_5MajorE0ELSQ_0ELNSO_7ScaleInE1ELSR_1EEEEEENS4_6LayoutISD_NS5_IJSC_NSA_ILi0EEESV_EEEEENS5_IJNS4_10UnderscoreESY_SY_EEEEENS4_13SM90_TMA_LOADENS4_14ComposedLayoutINS4_7SwizzleILi3ELi4ELi3EEENS4_18smem_ptr_flag_bitsILi16EEENSU_INS5_IJNSA_ILi8EEESH_EEENS5_IJSH_SC_EEEEEEEvNS4_8identityENS4_23SM90_TMA_LOAD_MULTICASTES1B_vS1C_EENS_8epilogue10collective6detail29Sm90TmaWarpSpecializedAdapterINS1G_15DefaultEpilogueISJ_SK_SK_NS1F_6thread17LinearCombinationISJ_Li1EffLNS1K_9ScaleType4KindE0ELNS_15FloatRoundStyleE2ESJ_EENS1_15EpilogueDefaultEEEEEvvEEEEvNT_6ParamsE)
        /*03c8*/ 	.short	0x0210
        /*03ca*/ 	.short	0x0470


	//----- nvinfo : EIATTR_SW_WAR
	.align		4
.L_43:
        /*03cc*/ 	.byte	0x04, 0x36
        /*03ce*/ 	.short	(.L_45 - .L_44)
.L_44:
        /*03d0*/ 	.word	0x00000008
.L_45:


//--------------------- .nv.callgraph             --------------------------
	.section	.nv.callgraph,"",@"SHT_CUDA_CALLGRAPH"
	.align	4
	.sectionentsize	8
	.align		4
        /*0000*/ 	.word	0x00000000
	.align		4
        /*0004*/ 	.word	0xffffffff
	.align		4
        /*0008*/ 	.word	index@(_ZN7cutlass13device_kernelINS_4gemm6kernel13GemmUniversalIN4cute5tupleIJiiiiEEENS1_10collective13CollectiveMmaINS1_34MainloopSm90TmaGmmaWarpSpecializedILi9ENS5_IJNS4_1CILi2EEENSA_ILi1EEESC_EEENS1_35KernelTmaWarpSpecializedCooperativeEEENS5_IJNSA_ILi128EEENSA_ILi64EEESH_EEENS_6half_tENS5_IJlSC_lEEESJ_SK_NS4_8TiledMMAINS4_8MMA_AtomIJNS4_4SM904GMMA25MMA_64x64x16_F32F16F16_SSILNSO_5MajorE0ELSQ_0ELNSO_7ScaleInE1ELSR_1EEEEEENS4_6LayoutISD_NS5_IJSC_NSA_ILi0EEESV_EEEEENS5_IJNS4_10UnderscoreESY_SY_EEEEENS4_13SM90_TMA_LOADENS4_14ComposedLayoutINS4_7SwizzleILi3ELi4ELi3EEENS4_18smem_ptr_flag_bitsILi16EEENSU_INS5_IJNSA_ILi8EEESH_EEENS5_IJSH_SC_EEEEEEEvNS4_8identityENS4_23SM90_TMA_LOAD_MULTICASTES1B_vS1C_EENS_8epilogue10collective6detail29Sm90TmaWarpSpecializedAdapterINS1G_15DefaultEpilogueISJ_SK_SK_NS1F_6thread17LinearCombinationISJ_Li1EffLNS1K_9ScaleType4KindE0ELNS_15FloatRoundStyleE2ESJ_EENS1_15EpilogueDefaultEEEEEvvEEEEvNT_6ParamsE)
	.align		4
        /*000c*/ 	.word	index@(__assertfail)
	.align		4
        /*0010*/ 	.word	0x00000000
	.align		4
        /*0014*/ 	.word	0xfffffffe
	.align		4
        /*0018*/ 	.word	0x00000000
	.align		4
        /*001c*/ 	.word	0xfffffffd
	.align		4
        /*0020*/ 	.word	0x00000000
	.align		4
        /*0024*/ 	.word	0xfffffffc


//--------------------- .nv.constant4             --------------------------
	.section	.nv.constant4,"a",@progbits
	.align	8
	.align		8
.nv.constant4:
        /*0000*/ 	.dword	__assertfail
	.align		8
        /*0008*/ 	.dword	__unnamed_1
	.align		8
        /*0010*/ 	.dword	_ZN39_INTERNAL_8b4f1ee8_4_k_cu_bdbfeda8_73974cuda3std3__45__cpo5beginE
	.align		8
        /*0018*/ 	.dword	_ZN39_INTERNAL_8b4f1ee8_4_k_cu_bdbfeda8_73974cuda3std3__45__cpo3endE
	.align		8
        /*0020*/ 	.dword	_ZN39_INTERNAL_8b4f1ee8_4_k_cu_bdbfeda8_73974cuda3std3__45__cpo6cbeginE
	.align		8
        /*0028*/ 	.dword	_ZN39_INTERNAL_8b4f1ee8_4_k_cu_bdbfeda8_73974cuda3std3__45__cpo4cendE
	.align		8
        /*0030*/ 	.dword	_ZN39_INTERNAL_8b4f1ee8_4_k_cu_bdbfeda8_73974cuda3std3__441_GLOBAL__N__8b4f1ee8_4_k_cu_bdbfeda8_73976ignoreE
	.align		8
        /*0038*/ 	.dword	_ZN39_INTERNAL_8b4f1ee8_4_k_cu_bdbfeda8_73974cuda3std3__419piecewise_constructE
	.align		8
        /*0040*/ 	.dword	_ZN39_INTERNAL_8b4f1ee8_4_k_cu_bdbfeda8_73974cuda3std3__48in_placeE
	.align		8
        /*0048*/ 	.dword	_ZN39_INTERNAL_8b4f1ee8_4_k_cu_bdbfeda8_73974cuda3std6ranges3__45__cpo4swapE
	.align		8
        /*0050*/ 	.dword	_ZN39_INTERNAL_8b4f1ee8_4_k_cu_bdbfeda8_73974cuda3std6ranges3__45__cpo9iter_moveE
	.align		8
        /*0058*/ 	.dword	_ZN39_INTERNAL_8b4f1ee8_4_k_cu_bdbfeda8_73974cute7productE
	.align		8
        /*0060*/ 	.dword	_ZN39_INTERNAL_8b4f1ee8_4_k_cu_bdbfeda8_73974cute1_E
	.align		8
        /*0068*/ 	.dword	$str$22
	.align		8
        /*0070*/ 	.dword	$str$23


//--------------------- .text._ZN7cutlass13device_kernelINS_4gemm6kernel13GemmUniversalIN4cute5tupleIJiiiiEEENS1_10collective13CollectiveMmaINS1_34MainloopSm90TmaGmmaWarpSpecializedILi9ENS5_IJNS4_1CILi2EEENSA_ILi1EEESC_EEENS1_35KernelTmaWarpSpecializedCooperativeEEENS5_IJNSA_ILi128EEENSA_ILi64EEESH_EEENS_6half_tENS5_IJlSC_lEEESJ_SK_NS4_8TiledMMAINS4_8MMA_AtomIJNS4_4SM904GMMA25MMA_64x64x16_F32F16F16_SSILNSO_5MajorE0ELSQ_0ELNSO_7ScaleInE1ELSR_1EEEEEENS4_6LayoutISD_NS5_IJSC_NSA_ILi0EEESV_EEEEENS5_IJNS4_10UnderscoreESY_SY_EEEEENS4_13SM90_TMA_LOADENS4_14ComposedLayoutINS4_7SwizzleILi3ELi4ELi3EEENS4_18smem_ptr_flag_bitsILi16EEENSU_INS5_IJNSA_ILi8EEESH_EEENS5_IJSH_SC_EEEEEEEvNS4_8identityENS4_23SM90_TMA_LOAD_MULTICASTES1B_vS1C_EENS_8epilogue10collective6detail29Sm90TmaWarpSpecializedAdapterINS1G_15DefaultEpilogueISJ_SK_SK_NS1F_6thread17LinearCombinationISJ_Li1EffLNS1K_9ScaleType4KindE0ELNS_15FloatRoundStyleE2ESJ_EENS1_15EpilogueDefaultEEEEEvvEEEEvNT_6ParamsE --------------------------
	.section	.text._ZN7cutlass13device_kernelINS_4gemm6kernel13GemmUniversalIN4cute5tupleIJiiiiEEENS1_10collective13CollectiveMmaINS1_34MainloopSm90TmaGmmaWarpSpecializedILi9ENS5_IJNS4_1CILi2EEENSA_ILi1EEESC_EEENS1_35KernelTmaWarpSpecializedCooperativeEEENS5_IJNSA_ILi128EEENSA_ILi64EEESH_EEENS_6half_tENS5_IJlSC_lEEESJ_SK_NS4_8TiledMMAINS4_8MMA_AtomIJNS4_4SM904GMMA25MMA_64x64x16_F32F16F16_SSILNSO_5MajorE0ELSQ_0ELNSO_7ScaleInE1ELSR_1EEEEEENS4_6LayoutISD_NS5_IJSC_NSA_ILi0EEESV_EEEEENS5_IJNS4_10UnderscoreESY_SY_EEEEENS4_13SM90_TMA_LOADENS4_14ComposedLayoutINS4_7SwizzleILi3ELi4ELi3EEENS4_18smem_ptr_flag_bitsILi16EEENSU_INS5_IJNSA_ILi8EEESH_EEENS5_IJSH_SC_EEEEEEEvNS4_8identityENS4_23SM90_TMA_LOAD_MULTICASTES1B_vS1C_EENS_8epilogue10collective6detail29Sm90TmaWarpSpecializedAdapterINS1G_15DefaultEpilogueISJ_SK_SK_NS1F_6thread17LinearCombinationISJ_Li1EffLNS1K_9ScaleType4KindE0ELNS_15FloatRoundStyleE2ESJ_EENS1_15EpilogueDefaultEEEEEvvEEEEvNT_6ParamsE,"ax",@progbits
	.align	128
.text._ZN7cutlass13device_kernelINS_4gemm6kernel13GemmUniversalIN4cute5tupleIJiiiiEEENS1_10collective13CollectiveMmaINS1_34MainloopSm90TmaGmmaWarpSpecializedILi9ENS5_IJNS4_1CILi2EEENSA_ILi1EEESC_EEENS1_35KernelTmaWarpSpecializedCooperativeEEENS5_IJNSA_ILi128EEENSA_ILi64EEESH_EEENS_6half_tENS5_IJlSC_lEEESJ_SK_NS4_8TiledMMAINS4_8MMA_AtomIJNS4_4SM904GMMA25MMA_64x64x16_F32F16F16_SSILNSO_5MajorE0ELSQ_0ELNSO_7ScaleInE1ELSR_1EEEEEENS4_6LayoutISD_NS5_IJSC_NSA_ILi0EEESV_EEEEENS5_IJNS4_10UnderscoreESY_SY_EEEEENS4_13SM90_TMA_LOADENS4_14ComposedLayoutINS4_7SwizzleILi3ELi4ELi3EEENS4_18smem_ptr_flag_bitsILi16EEENSU_INS5_IJNSA_ILi8EEESH_EEENS5_IJSH_SC_EEEEEEEvNS4_8identityENS4_23SM90_TMA_LOAD_MULTICASTES1B_vS1C_EENS_8epilogue10collective6detail29Sm90TmaWarpSpecializedAdapterINS1G_15DefaultEpilogueISJ_SK_SK_NS1F_6thread17LinearCombinationISJ_Li1EffLNS1K_9ScaleType4KindE0ELNS_15FloatRoundStyleE2ESJ_EENS1_15EpilogueDefaultEEEEEvvEEEEvNT_6ParamsE:
        .type           _ZN7cutlass13device_kernelINS_4gemm6kernel13GemmUniversalIN4cute5tupleIJiiiiEEENS1_10collective13CollectiveMmaINS1_34MainloopSm90TmaGmmaWarpSpecializedILi9ENS5_IJNS4_1CILi2EEENSA_ILi1EEESC_EEENS1_35KernelTmaWarpSpecializedCooperativeEEENS5_IJNSA_ILi128EEENSA_ILi64EEESH_EEENS_6half_tENS5_IJlSC_lEEESJ_SK_NS4_8TiledMMAINS4_8MMA_AtomIJNS4_4SM904GMMA25MMA_64x64x16_F32F16F16_SSILNSO_5MajorE0ELSQ_0ELNSO_7ScaleInE1ELSR_1EEEEEENS4_6LayoutISD_NS5_IJSC_NSA_ILi0EEESV_EEEEENS5_IJNS4_10UnderscoreESY_SY_EEEEENS4_13SM90_TMA_LOADENS4_14ComposedLayoutINS4_7SwizzleILi3ELi4ELi3EEENS4_18smem_ptr_flag_bitsILi16EEENSU_INS5_IJNSA_ILi8EEESH_EEENS5_IJSH_SC_EEEEEEEvNS4_8identityENS4_23SM90_TMA_LOAD_MULTICASTES1B_vS1C_EENS_8epilogue10collective6detail29Sm90TmaWarpSpecializedAdapterINS1G_15DefaultEpilogueISJ_SK_SK_NS1F_6thread17LinearCombinationISJ_Li1EffLNS1K_9ScaleType4KindE0ELNS_15FloatRoundStyleE2ESJ_EENS1_15EpilogueDefaultEEEEEvvEEEEvNT_6ParamsE,@function
        .size           _ZN7cutlass13device_kernelINS_4gemm6kernel13GemmUniversalIN4cute5tupleIJiiiiEEENS1_10collective13CollectiveMmaINS1_34MainloopSm90TmaGmmaWarpSpecializedILi9ENS5_IJNS4_1CILi2EEENSA_ILi1EEESC_EEENS1_35KernelTmaWarpSpecializedCooperativeEEENS5_IJNSA_ILi128EEENSA_ILi64EEESH_EEENS_6half_tENS5_IJlSC_lEEESJ_SK_NS4_8TiledMMAINS4_8MMA_AtomIJNS4_4SM904GMMA25MMA_64x64x16_F32F16F16_SSILNSO_5MajorE0ELSQ_0ELNSO_7ScaleInE1ELSR_1EEEEEENS4_6LayoutISD_NS5_IJSC_NSA_ILi0EEESV_EEEEENS5_IJNS4_10UnderscoreESY_SY_EEEEENS4_13SM90_TMA_LOADENS4_14ComposedLayoutINS4_7SwizzleILi3ELi4ELi3EEENS4_18smem_ptr_flag_bitsILi16EEENSU_INS5_IJNSA_ILi8EEESH_EEENS5_IJSH_SC_EEEEEEEvNS4_8identityENS4_23SM90_TMA_LOAD_MULTICASTES1B_vS1C_EENS_8epilogue10collective6detail29Sm90TmaWarpSpecializedAdapterINS1G_15DefaultEpilogueISJ_SK_SK_NS1F_6thread17LinearCombinationISJ_Li1EffLNS1K_9ScaleType4KindE0ELNS_15FloatRoundStyleE2ESJ_EENS1_15EpilogueDefaultEEEEEvvEEEEvNT_6ParamsE,(.L_x_146 - _ZN7cutlass13device_kernelINS_4gemm6kernel13GemmUniversalIN4cute5tupleIJiiiiEEENS1_10collective13CollectiveMmaINS1_34MainloopSm90TmaGmmaWarpSpecializedILi9ENS5_IJNS4_1CILi2EEENSA_ILi1EEESC_EEENS1_35KernelTmaWarpSpecializedCooperativeEEENS5_IJNSA_ILi128EEENSA_ILi64EEESH_EEENS_6half_tENS5_IJlSC_lEEESJ_SK_NS4_8TiledMMAINS4_8MMA_AtomIJNS4_4SM904GMMA25MMA_64x64x16_F32F16F16_SSILNSO_5MajorE0ELSQ_0ELNSO_7ScaleInE1ELSR_1EEEEEENS4_6LayoutISD_NS5_IJSC_NSA_ILi0EEESV_EEEEENS5_IJNS4_10UnderscoreESY_SY_EEEEENS4_13SM90_TMA_LOADENS4_14ComposedLayoutINS4_7SwizzleILi3ELi4ELi3EEENS4_18smem_ptr_flag_bitsILi16EEENSU_INS5_IJNSA_ILi8EEESH_EEENS5_IJSH_SC_EEEEEEEvNS4_8identityENS4_23SM90_TMA_LOAD_MULTICASTES1B_vS1C_EENS_8epilogue10collective6detail29Sm90TmaWarpSpecializedAdapterINS1G_15DefaultEpilogueISJ_SK_SK_NS1F_6thread17LinearCombinationISJ_Li1EffLNS1K_9ScaleType4KindE0ELNS_15FloatRoundStyleE2ESJ_EENS1_15EpilogueDefaultEEEEEvvEEEEvNT_6ParamsE)
        .other          _ZN7cutlass13device_kernelINS_4gemm6kernel13GemmUniversalIN4cute5tupleIJiiiiEEENS1_10collective13CollectiveMmaINS1_34MainloopSm90TmaGmmaWarpSpecializedILi9ENS5_IJNS4_1CILi2EEENSA_ILi1EEESC_EEENS1_35KernelTmaWarpSpecializedCooperativeEEENS5_IJNSA_ILi128EEENSA_ILi64EEESH_EEENS_6half_tENS5_IJlSC_lEEESJ_SK_NS4_8TiledMMAINS4_8MMA_AtomIJNS4_4SM904GMMA25MMA_64x64x16_F32F16F16_SSILNSO_5MajorE0ELSQ_0ELNSO_7ScaleInE1ELSR_1EEEEEENS4_6LayoutISD_NS5_IJSC_NSA_ILi0EEESV_EEEEENS5_IJNS4_10UnderscoreESY_SY_EEEEENS4_13SM90_TMA_LOADENS4_14ComposedLayoutINS4_7SwizzleILi3ELi4ELi3EEENS4_18smem_ptr_flag_bitsILi16EEENSU_INS5_IJNSA_ILi8EEESH_EEENS5_IJSH_SC_EEEEEEEvNS4_8identityENS4_23SM90_TMA_LOAD_MULTICASTES1B_vS1C_EENS_8epilogue10collective6detail29Sm90TmaWarpSpecializedAdapterINS1G_15DefaultEpilogueISJ_SK_SK_NS1F_6thread17LinearCombinationISJ_Li1EffLNS1K_9ScaleType4KindE0ELNS_15FloatRoundStyleE2ESJ_EENS1_15EpilogueDefaultEEEEEvvEEEEvNT_6ParamsE,@"STO_CUDA_ENTRY STV_DEFAULT"
_ZN7cutlass13device_kernelINS_4gemm6kernel13GemmUniversalIN4cute5tupleIJiiiiEEENS1_10collective13CollectiveMmaINS1_34MainloopSm90TmaGmmaWarpSpecializedILi9ENS5_IJNS4_1CILi2EEENSA_ILi1EEESC_EEENS1_35KernelTmaWarpSpecializedCooperativeEEENS5_IJNSA_ILi128EEENSA_ILi64EEESH_EEENS_6half_tENS5_IJlSC_lEEESJ_SK_NS4_8TiledMMAINS4_8MMA_AtomIJNS4_4SM904GMMA25MMA_64x64x16_F32F16F16_SSILNSO_5MajorE0ELSQ_0ELNSO_7ScaleInE1ELSR_1EEEEEENS4_6LayoutISD_NS5_IJSC_NSA_ILi0EEESV_EEEEENS5_IJNS4_10UnderscoreESY_SY_EEEEENS4_13SM90_TMA_LOADENS4_14ComposedLayoutINS4_7SwizzleILi3ELi4ELi3EEENS4_18smem_ptr_flag_bitsILi16EEENSU_INS5_IJNSA_ILi8EEESH_EEENS5_IJSH_SC_EEEEEEEvNS4_8identityENS4_23SM90_TMA_LOAD_MULTICASTES1B_vS1C_EENS_8epilogue10collective6detail29Sm90TmaWarpSpecializedAdapterINS1G_15DefaultEpilogueISJ_SK_SK_NS1F_6thread17LinearCombinationISJ_Li1EffLNS1K_9ScaleType4KindE0ELNS_15FloatRoundStyleE2ESJ_EENS1_15EpilogueDefaultEEEEEvvEEEEvNT_6ParamsE:
[----:B------:R-:W0:Y:S01]  /*0000*/  LDC R1, c[0x0][0x28] ;  /* 0x00000a00ff017b82 */ /* 0x000e220000000800 */
[----:B------:R-:W1:Y:S01]  /*0010*/  S2R R18, SR_TID.X ;  /* 0x0000000000127919 */ /* 0x000e620000002100 */
[----:B------:R-:W-:Y:S01]  /*0020*/  ELECT P0, URZ, PT ;  /* 0x00000000003f782f */ /* 0x000fe20003800000 */
[----:B------:R-:W-:Y:S01]  /*0030*/  BSSY B0, `(.L_x_0) ;  /* 0x000000f000007945 */ /* 0x000fe20003800000 */
[--C-:B-1----:R-:W-:Y:S02]  /*0040*/  SHF.R.U32.HI R0, RZ, 0x5, R18.reuse ;  /* 0x00000005ff007819 */ /* 0x102fe40000011612 */
[----:B------:R-:W-:-:S03]  /*0050*/  SHF.R.U32.HI R3, RZ, 0x7, R18 ;  /* 0x00000007ff037819 */ /* 0x000fc60000011612 */
[----:B------:R-:W1:Y:S04]  /*0060*/  SHFL.IDX PT, R2, R0, RZ, 0x1f ;  /* 0x00001fff00027589 */ /* 0x000e6800000e0000 */
[----:B------:R2:W3:Y:S01]  /*0070*/  SHFL.IDX PT, R5, R3, RZ, 0x1f ;  /* 0x00001fff03057589 */ /* 0x0004e200000e0000 */
[----:B-1----:R-:W-:-:S13]  /*0080*/  ISETP.NE.OR P0, PT, R2, RZ, !P0 ;  /* 0x000000ff0200720c */ /* 0x002fda0004705670 */
[----:B0-23--:R-:W-:Y:S05]  /*0090*/  @P0 BRA `(.L_x_1) ;  /* 0x0000000000200947 */ /* 0x00dfea0003800000 */
[----:B------:R-:W-:Y:S02]  /*00a0*/  ULDC.64 UR4, c[0x0][0x198] ;  /* 0x0000660000047ab9 */ /* 0x000fe40000000a00 */
[----:B------:R-:W-:Y:S02]  /*00b0*/  UIADD3 UR6, UP0, UR4, 0xf0, URZ ;  /* 0x000000f004067890 */ /* 0x000fe4000ff1e03f */
[----:B------:R-:W-:Y:S02]  /*00c0*/  UIADD3 UR4, UP1, UR4, 0x1f0, URZ ;  /* 0x000001f004047890 */ /* 0x000fe4000ff3e03f */
[----:B------:R-:W-:Y:S02]  /*00d0*/  UIADD3.X UR7, URZ, UR5, URZ, UP0, !UPT ;  /* 0x000000053f077290 */ /* 0x000fe400087fe43f */
[----:B------:R-:W-:-:S07]  /*00e0*/  UIADD3.X UR5, URZ, UR5, URZ, UP1, !UPT ;  /* 0x000000053f057290 */ /* 0x000fce0008ffe43f */
[----:B------:R0:W-:Y:S02]  /*00f0*/  UTMACCTL.PF [UR6] ;  /* 0x00000000060079b9 */ /* 0x0001e40008040000 */
[----:B------:R0:W-:Y:S02]  /*0100*/  UTMACCTL.PF [UR4] ;  /* 0x00000000040079b9 */ /* 0x0001e40008040000 */
[----:B0-----:R-:W-:Y:S01]  /*0110*/  NOP ;  /* 0x0000000000007918 */ /* 0x001fe20000000000 */
.L_x_1:
[----:B------:R-:W-:Y:S05]  /*0120*/  BSYNC B0 ;  /* 0x0000000000007941 */ /* 0x000fea0003800000 */
.L_x_0:
[----:B------:R-:W0:Y:S02]  /*0130*/  SHFL.IDX PT, R3, R0, RZ, 0x1f ;  /* 0x00001fff00037589 */ /* 0x000e2400000e0000 */
[----:B0-----:R-:W-:-:S13]  /*0140*/  ISETP.NE.AND P0, PT, R3, RZ, PT ;  /* 0x000000ff0300720c */ /* 0x001fda0003f05270 */
[----:B------:R-:W-:Y:S05]  /*0150*/  @P0 BRA `(.L_x_2) ;  /* 0x00000000008c0947 */ /* 0x000fea0003800000 */
[----:B------:R-:W-:Y:S01]  /*0160*/  ELECT P0, URZ, PT ;  /* 0x00000000003f782f */ /* 0x000fe20003800000 */
[----:B------:R-:W-:-:S12]  /*0170*/  BSSY B0, `(.L_x_2) ;  /* 0x0000021000007945 */ /* 0x000fd80003800000 */
[----:B------:R-:W-:Y:S05]  /*0180*/  @!P0 BRA `(.L_x_3) ;  /* 0x00000000007c8947 */ /* 0x000fea0003800000 */
[----:B------:R-:W0:Y:S01]  /*0190*/  S2UR UR8, SR_CgaCtaId ;  /* 0x00000000000879c3 */ /* 0x000e220000008800 */
[----:B------:R-:W-:Y:S01]  /*01a0*/  UMOV UR4, 0x400 ;  /* 0x0000040000047882 */ /* 0x000fe20000000000 */
[----:B------:R-:W-:Y:S01]  /*01b0*/  UMOV UR5, 0x1 ;  /* 0x0000000100057882 */ /* 0x000fe20000000000 */
[----:B------:R-:W-:Y:S02]  /*01c0*/  UMOV UR6, 0x4 ;  /* 0x0000000400067882 */ /* 0x000fe40000000000 */
[----:B------:R-:W-:-:S04]  /*01d0*/  UIADD3 UR6, -UR6, 0x100000, URZ ;  /* 0x0010000006067890 */ /* 0x000fc8000fffe13f */
[----:B------:R-:W-:Y:S02]  /*01e0*/  USHF.L.U32 UR7, UR6, 0xb, URZ ;  /* 0x0000000b06077899 */ /* 0x000fe4000800063f */
[----:B------:R-:W-:Y:S02]  /*01f0*/  USHF.L.U32 UR6, UR6, 0x1, URZ ;  /* 0x0000000106067899 */ /* 0x000fe4000800063f */
[----:B0-----:R-:W-:Y:S02]  /*0200*/  ULEA UR8, UR8, UR4, 0x18 ;  /* 0x0000000408087291 */ /* 0x001fe4000f8ec03f */
[----:B------:R-:W-:-:S04]  /*0210*/  UIADD3 UR4, -UR5, 0x100000, URZ ;  /* 0x0010000005047890 */ /* 0x000fc8000fffe13f */
[----:B------:R-:W-:Y:S02]  /*0220*/  USHF.L.U32 UR5, UR4, 0xb, URZ ;  /* 0x0000000b04057899 */ /* 0x000fe4000800063f */
[----:B------:R-:W-:Y:S01]  /*0230*/  USHF.L.U32 UR4, UR4, 0x1, URZ ;  /* 0x0000000104047899 */ /* 0x000fe2000800063f */
[----:B------:R-:W0:Y:S11]  /*0240*/  FENCE.VIEW.ASYNC.S ;  /* 0x00000000000073c6 */ /* 0x000e360000000000 */
[----:B0-----:R0:W1:Y:S01]  /*0250*/  SYNCS.EXCH.64 URZ, [UR8], UR4 ;  /* 0x00000004083f75b2 */ /* 0x0010620008000100 */
[----:B------:R0:W2:Y:S01]  /*0260*/  SYNCS.EXCH.64 URZ, [UR8+0x48], UR6 ;  /* 0x00004806083f75b2 */ /* 0x0000a20008000100 */
[----:B------:R0:W3:Y:S01]  /*0270*/  SYNCS.EXCH.64 URZ, [UR8+0x8], UR4 ;  /* 0x00000804083f75b2 */ /* 0x0000e20008000100 */
[----:B------:R0:W4:Y:S01]  /*0280*/  SYNCS.EXCH.64 URZ, [UR8+0x50], UR6 ;  /* 0x00005006083f75b2 */ /* 0x0001220008000100 */
[----:B------:R0:W0:Y:S01]  /*0290*/  SYNCS.EXCH.64 URZ, [UR8+0x10], UR4 ;  /* 0x00001004083f75b2 */ /* 0x0000220008000100 */
        /* <DEDUP_REMOVED lines=13> */
[----:B------:R-:W-:Y:S01]  /*0370*/  NOP ;  /* 0x0000000000007918 */ /* 0x000fe20000000000 */
.L_x_3:
[----:B0-----:R-:W-:Y:S05]  /*0380*/  BSYNC B0 ;  /* 0x0000000000007941 */ /* 0x001fea0003800000 */
.L_x_2:
[----:B------:R-:W-:Y:S01]  /*0390*/  SHF.R.S32.HI R7, RZ, 0x1f, R18 ;  /* 0x0000001fff077819 */ /* 0x000fe20000011412 */
[----:B------:R-:W0:Y:S01]  /*03a0*/  SHFL.IDX PT, R0, R0, RZ, 0x1f ;  /* 0x00001fff00007589 */ /* 0x000e2200000e0000 */
[----:B------:R-:W5:Y:S01]  /*03b0*/  S2UR UR8, SR_CTAID.X ;  /* 0x00000000000879c3 */ /* 0x000f620000002500 */
[----:B------:R-:W-:Y:S02]  /*03c0*/  ELECT P0, URZ, PT ;  /* 0x00000000003f782f */ /* 0x000fe40003800000 */
[----:B------:R-:W-:Y:S01]  /*03d0*/  LEA.HI R7, R7, R18, RZ, 0x7 ;  /* 0x0000001207077211 */ /* 0x000fe200078f38ff */
[----:B------:R-:W1:Y:S01]  /*03e0*/  S2R R4, SR_CTAID.Y ;  /* 0x0000000000047919 */ /* 0x000e620000002600 */
[----:B------:R-:W-:Y:S01]  /*03f0*/  SHF.R.S32.HI R8, RZ, 0x1f, R3 ;  /* 0x0000001fff087819 */ /* 0x000fe20000011403 */
[----:B------:R-:W-:Y:S01]  /*0400*/  ULDC UR4, c[0x0][0x150] ;  /* 0x0000540000047ab9 */ /* 0x000fe20000000800 */
[----:B------:R-:W-:Y:S01]  /*0410*/  LOP3.LUT R7, R7, 0xffffff80, RZ, 0xc0, !PT ;  /* 0xffffff8007077812 */ /* 0x000fe200078ec0ff */
[----:B------:R-:W-:Y:S01]  /*0420*/  NOP ;  /* 0x0000000000007918 */ /* 0x000fe20000000000 */
[----:B------:R-:W-:Y:S01]  /*0430*/  LEA.HI R8, R8, R3, RZ, 0x2 ;  /* 0x0000000308087211 */ /* 0x000fe200078f10ff */
[----:B------:R-:W2:Y:S01]  /*0440*/  LDC R10, c[0x0][0x144] ;  /* 0x00005100ff0a7b82 */ /* 0x000ea20000000800 */
[----:B------:R-:W-:Y:S01]  /*0450*/  NOP ;  /* 0x0000000000007918 */ /* 0x000fe20000000000 */
[----:B------:R-:W-:Y:S01]  /*0460*/  IMAD.IADD R6, R18, 0x1, -R7 ;  /* 0x0000000112067824 */ /* 0x000fe200078e0a07 */
[----:B------:R-:W-:Y:S01]  /*0470*/  LOP3.LUT R8, R8, 0x3ffffffc, RZ, 0xc0, !PT ;  /* 0x3ffffffc08087812 */ /* 0x000fe200078ec0ff */
[----:B------:R-:W-:Y:S01]  /*0480*/  IMAD.MOV.U32 R23, RZ, RZ, 0x1 ;  /* 0x00000001ff177424 */ /* 0x000fe200078e00ff */
[----:B------:R-:W-:-:S02]  /*0490*/  ISETP.NE.AND P3, PT, R5, RZ, PT ;  /* 0x000000ff0500720c */ /* 0x000fc40003f65270 */
[----:B------:R-:W-:Y:S01]  /*04a0*/  SHF.R.S32.HI R7, RZ, 0x1f, R6 ;  /* 0x0000001fff077819 */ /* 0x000fe20000011406 */
[----:B------:R-:W-:Y:S01]  /*04b0*/  IMAD.IADD R8, R3, 0x1, -R8 ;  /* 0x0000000103087824 */ /* 0x000fe200078e0a08 */
[----:B------:R-:W3:Y:S02]  /*04c0*/  LDC R13, c[0x0][0x140] ;  /* 0x00005000ff0d7b82 */ /* 0x000ee40000000800 */
[----:B------:R-:W-:Y:S02]  /*04d0*/  LEA.HI R7, R7, R6, RZ, 0x3 ;  /* 0x0000000607077211 */ /* 0x000fe400078f18ff */
[----:B0-----:R-:W-:Y:S02]  /*04e0*/  ISETP.NE.OR P0, PT, R0, RZ, !P0 ;  /* 0x000000ff0000720c */ /* 0x001fe40004705670 */
[--C-:B------:R-:W-:Y:S02]  /*04f0*/  SHF.R.S32.HI R0, RZ, 0x3, R7.reuse ;  /* 0x00000003ff007819 */ /* 0x100fe40000011407 */
[----:B------:R-:W-:-:S02]  /*0500*/  SHF.R.S32.HI R7, RZ, 0x1f, R7 ;  /* 0x0000001fff077819 */ /* 0x000fc40000011407 */
[----:B-----5:R-:W-:Y:S02]  /*0510*/  I2FP.F32.U32 R9, UR8 ;  /* 0x0000000800097c45 */ /* 0x020fe40008201000 */
[----:B------:R-:W-:-:S03]  /*0520*/  LEA.HI R7, R7, R0, RZ, 0x2 ;  /* 0x0000000007077211 */ /* 0x000fc600078f10ff */
[----:B------:R-:W-:Y:S01]  /*0530*/  FMUL R9, R9, UR4 ;  /* 0x0000000409097c20 */ /* 0x000fe20008400000 */
[----:B------:R-:W-:Y:S01]  /*0540*/  LOP3.LUT R7, R7, 0xfffffffc, RZ, 0xc0, !PT ;  /* 0xfffffffc07077812 */ /* 0x000fe200078ec0ff */
[----:B------:R-:W-:Y:S01]  /*0550*/  VOTEU.ALL UP0, P0 ;  /* 0x00000000003f7886 */ /* 0x000fe20000000000 */
[----:B-1----:R-:W-:Y:S01]  /*0560*/  I2FP.F32.U32 R3, R4 ;  /* 0x0000000400037245 */ /* 0x002fe20000201000 */
[----:B------:R-:W-:Y:S01]  /*0570*/  ULDC UR4, c[0x0][0x154] ;  /* 0x0000550000047ab9 */ /* 0x000fe20000000800 */
[----:B------:R-:W-:Y:S01]  /*0580*/  VOTEU.ALL UP1, P0 ;  /* 0x00000000003f7886 */ /* 0x000fe20000020000 */
[----:B------:R-:W0:Y:S01]  /*0590*/  F2I.U32.TRUNC.NTZ R9, R9 ;  /* 0x0000000900097305 */ /* 0x000e22000020f000 */
[----:B------:R-:W-:Y:S01]  /*05a0*/  IMAD.IADD R7, R0, 0x1, -R7 ;  /* 0x0000000100077824 */ /* 0x000fe200078e0a07 */
[----:B------:R-:W1:Y:S01]  /*05b0*/  @!UP0 S2UR UR7, SR_CgaCtaId ;  /* 0x00000000000789c3 */ /* 0x000e620000008800 */
[----:B------:R-:W-:Y:S01]  /*05c0*/  FMUL R12, R3, UR4 ;  /* 0x00000004030c7c20 */ /* 0x000fe20008400000 */
[----:B------:R-:W-:Y:S01]  /*05d0*/  UMOV UR4, 0x20 ;  /* 0x0000002000047882 */ /* 0x000fe20000000000 */
[----:B------:R-:W-:Y:S01]  /*05e0*/  IMAD R8, R8, 0x4, R7 ;  /* 0x0000000408087824 */ /* 0x000fe200078e0207 */
[----:B------:R-:W-:Y:S01]  /*05f0*/  @!UP0 UMOV UR6, 0x400 ;  /* 0x0000040000068882 */ /* 0x000fe20000000000 */
[----:B------:R-:W-:-:S04]  /*0600*/  @!UP0 UIADD3 UR4, -UR4, 0x100000, URZ ;  /* 0x0010000004048890 */ /* 0x000fc8000fffe13f */
[----:B------:R-:W-:Y:S02]  /*0610*/  @!UP0 USHF.L.U32 UR5, UR4, 0xb, URZ ;  /* 0x0000000b04058899 */ /* 0x000fe4000800063f */
[----:B------:R-:W-:Y:S01]  /*0620*/  @!UP0 USHF.L.U32 UR4, UR4, 0x1, URZ ;  /* 0x0000000104048899 */ /* 0x000fe2000800063f */
[----:B---3--:R-:W-:Y:S01]  /*0630*/  ISETP.EQ.U32.AND P2, PT, R13, 0x1, PT ;  /* 0x000000010d00780c */ /* 0x008fe20003f42070 */
[----:B------:R-:W3:Y:S01]  /*0640*/  F2I.U32.TRUNC.NTZ R12, R12 ;  /* 0x0000000c000c7305 */ /* 0x000ee2000020f000 */
[----:B------:R-:W-:Y:S01]  /*0650*/  LEA.HI R0, R8, R8, RZ, 0x1 ;  /* 0x0000000808007211 */ /* 0x000fe200078f08ff */
[----:B------:R-:W5:Y:S03]  /*0660*/  LDC R7, c[0x0][0x148] ;  /* 0x00005200ff077b82 */ /* 0x000f660000000800 */
[----:B------:R-:W-:Y:S01]  /*0670*/  LOP3.LUT R11, R0, 0xfffffffe, RZ, 0xc0, !PT ;  /* 0xfffffffe000b7812 */ /* 0x000fe200078ec0ff */
[----:B0-----:R-:W-:Y:S01]  /*0680*/  IMAD.MOV R15, RZ, RZ, -R9 ;  /* 0x000000ffff0f7224 */ /* 0x001fe200078e0a09 */
[----:B------:R-:W-:-:S03]  /*0690*/  SHF.R.S32.HI R9, RZ, 0x1f, R2 ;  /* 0x0000001fff097819 */ /* 0x000fc60000011402 */
[----:B--2---:R-:W-:Y:S01]  /*06a0*/  IMAD R3, R10, R15, UR8 ;  /* 0x000000080a037e24 */ /* 0x004fe2000f8e020f */
[----:B------:R-:W-:Y:S01]  /*06b0*/  LEA.HI R9, R9, R2, RZ, 0x2 ;  /* 0x0000000209097211 */ /* 0x000fe200078f10ff */
[C---:B------:R-:W-:Y:S02]  /*06c0*/  IMAD.IADD R0, R8.reuse, 0x1, -R11 ;  /* 0x0000000108007824 */ /* 0x040fe400078e0a0b */
[----:B------:R-:W-:Y:S01]  /*06d0*/  IMAD.SHL.U32 R11, R8, 0x4, RZ ;  /* 0x00000004080b7824 */ /* 0x000fe200078e00ff */
[----:B------:R-:W-:Y:S01]  /*06e0*/  LOP3.LUT R9, R9, 0xfffffffc, RZ, 0xc0, !PT ;  /* 0xfffffffc09097812 */ /* 0x000fe200078ec0ff */
[----:B---3--:R-:W-:Y:S01]  /*06f0*/  IMAD.MOV R24, RZ, RZ, -R12 ;  /* 0x000000ffff187224 */ /* 0x008fe200078e0a0c */
[----:B------:R-:W-:Y:S01]  /*0700*/  ISETP.NE.AND P4, PT, R0, R3, PT ;  /* 0x000000030000720c */ /* 0x000fe20003f85270 */
[----:B-1----:R-:W-:Y:S01]  /*0710*/  @!UP0 ULEA UR6, UR7, UR6, 0x18 ;  /* 0x0000000607068291 */ /* 0x002fe2000f8ec03f */
[----:B------:R-:W-:Y:S01]  /*0720*/  LOP3.LUT R22, R8, 0xc, R11, 0x78, !PT ;  /* 0x0000000c08167812 */ /* 0x000fe200078e780b */
[----:B------:R-:W-:Y:S01]  /*0730*/  IMAD.IADD R0, R2, 0x1, -R9 ;  /* 0x0000000102007824 */ /* 0x000fe200078e0a09 */
[----:B------:R-:W-:Y:S01]  /*0740*/  VOTEU.ALL UP0, P0 ;  /* 0x00000000003f7886 */ /* 0x000fe20000000000 */
[----:B------:R-:W-:Y:S01]  /*0750*/  LOP3.LUT P0, RZ, R6, 0x7, RZ, 0xc0, !PT ;  /* 0x0000000706ff7812 */ /* 0x000fe2000780c0ff */
[----:B------:R-:W-:-:S02]  /*0760*/  VIADD R6, R5, 0xffffffff ;  /* 0xffffffff05067836 */ /* 0x000fc40000000000 */
[----:B------:R-:W-:Y:S01]  /*0770*/  ISETP.NE.AND P1, PT, R0, 0x3, PT ;  /* 0x000000030000780c */ /* 0x000fe20003f25270 */
[----:B-----5:R-:W-:Y:S01]  /*0780*/  IMAD R9, R7, R24, R4 ;  /* 0x0000001807097224 */ /* 0x020fe200078e0204 */
[----:B------:R-:W-:Y:S02]  /*0790*/  ISETP.LT.U32.AND P0, PT, R22, 0x2, !P0 ;  /* 0x000000021600780c */ /* 0x000fe40004701070 */
[----:B------:R-:W-:Y:S01]  /*07a0*/  ISETP.EQ.OR P1, PT, R0, RZ, !P1 ;  /* 0x000000ff0000720c */ /* 0x000fe20004f22670 */
[----:B------:R-:W0:Y:S02]  /*07b0*/  FENCE.VIEW.ASYNC.S ;  /* 0x00000000000073c6 */ /* 0x000e240000000000 */
[----:B0-----:R0:W1:Y:S01]  /*07c0*/  @!UP0 SYNCS.EXCH.64 URZ, [UR6+0xa0], UR4 ;  /* 0x0000a004063f85b2 */ /* 0x0010620008000100 */
[----:B------:R-:W-:Y:S02]  /*07d0*/  @P4 LEA.HI R2, R22, R22, RZ, 0x1 ;  /* 0x0000001616024211 */ /* 0x000fe400078f08ff */
[----:B------:R-:W-:-:S02]  /*07e0*/  ISETP.EQ.AND P1, PT, R5, RZ, P1 ;  /* 0x000000ff0500720c */ /* 0x000fc40000f22270 */
[----:B------:R-:W-:Y:S02]  /*07f0*/  @P4 SHF.R.S32.HI R2, RZ, 0x1, R2 ;  /* 0x00000001ff024819 */ /* 0x000fe40000011402 */
[----:B------:R-:W-:Y:S02]  /*0800*/  ISETP.GE.U32.AND P6, PT, R6, 0x2, PT ;  /* 0x000000020600780c */ /* 0x000fe40003fc6070 */
[----:B------:R-:W-:Y:S02]  /*0810*/  @P4 ISETP.NE.AND P5, PT, R2, R9, PT ;  /* 0x000000090200420c */ /* 0x000fe40003fa5270 */
[----:B------:R-:W-:Y:S02]  /*0820*/  SEL R2, RZ, 0x1, !P0 ;  /* 0x00000001ff027807 */ /* 0x000fe40004000000 */
[----:B------:R-:W-:Y:S02]  /*0830*/  @P4 SEL R23, RZ, 0x1, P5 ;  /* 0x00000001ff174807 */ /* 0x000fe40002800000 */
[----:B------:R-:W-:Y:S01]  /*0840*/  SEL R19, RZ, 0x1, !P1 ;  /* 0x00000001ff137807 */ /* 0x000fe20004800000 */
[----:B------:R0:W2:Y:S01]  /*0850*/  @!UP1 SYNCS.EXCH.64 URZ, [UR6+0xa8], UR4 ;  /* 0x0000a804063f95b2 */ /* 0x0000a20008000100 */
[----:B------:R-:W-:Y:S01]  /*0860*/  LOP3.LUT R23, R23, R2, RZ, 0xc0, !PT ;  /* 0x0000000217177212 */ /* 0x000fe200078ec0ff */
[----:B------:R-:W-:Y:S01]  /*0870*/  NOP ;  /* 0x0000000000007918 */ /* 0x000fe20000000000 */
[----:B------:R-:W-:Y:S01]  /*0880*/  SEL R19, R19, 0x2, P6 ;  /* 0x0000000213137807 */ /* 0x000fe20003000000 */
[----:B------:R-:W-:Y:S06]  /*0890*/  @!P2 BRA `(.L_x_4) ;  /* 0x000000000008a947 */ /* 0x000fec0003800000 */
[----:B-12-4-:R-:W-:Y:S01]  /*08a0*/  UCGABAR_ARV ;  /* 0x00000000000079c7 */ /* 0x016fe20008000000 */
[----:B------:R-:W-:Y:S05]  /*08b0*/  BRA `(.L_x_5) ;  /* 0x0000000000047947 */ /* 0x000fea0003800000 */
.L_x_4:
[----:B-12-4-:R-:W-:Y:S01]  /*08c0*/  NOP ;  /* 0x0000000000007918 */ /* 0x016fe20000000000 */
.L_x_5:
[----:B------:R-:W1:Y:S01]  /*08d0*/  LDC R2, c[0x0][0x65c] ;  /* 0x00019700ff027b82 */ /* 0x000e620000000800 */
[----:B------:R-:W-:Y:S02]  /*08e0*/  IMAD.U32 R8, RZ, RZ, UR8 ;  /* 0x00000008ff087e24 */ /* 0x000fe4000f8e00ff */
[----:B------:R-:W-:Y:S01]  /*08f0*/  IMAD.MOV.U32 R9, RZ, RZ, RZ ;  /* 0x000000ffff097224 */ /* 0x000fe200078e00ff */
[----:B-1----:R-:W-:-:S04]  /*0900*/  ISETP.NE.AND P1, PT, R2, 0x1, PT ;  /* 0x000000010200780c */ /* 0x002fc80003f25270 */
[----:B------:R-:W-:-:S09]  /*0910*/  P2R R5, PR, RZ, 0x2 ;  /* 0x00000002ff057803 */ /* 0x000fd20000000000 */
[----:B------:R-:W1:Y:S01]  /*0920*/  @P1 LDC R17, c[0x0][0x10] ;  /* 0x00000400ff111b82 */ /* 0x000e620000000800 */
[----:B------:R-:W-:Y:S02]  /*0930*/  @P1 IMAD.MOV.U32 R5, RZ, RZ, RZ ;  /* 0x000000ffff051224 */ /* 0x000fe400078e00ff */
[----:B------:R-:W-:-:S05]  /*0940*/  @P1 IMAD.MOV.U32 R13, RZ, RZ, RZ ;  /* 0x000000ffff0d1224 */ /* 0x000fca00078e00ff */
[----:B------:R-:W2:Y:S01]  /*0950*/  @!P1 LDC R11, c[0x0][0xc] ;  /* 0x00000300ff0b9b82 */ /* 0x000ea20000000800 */
[----:B-1----:R-:W-:-:S04]  /*0960*/  @P1 IMAD.WIDE.U32 R16, R17, UR8, R4 ;  /* 0x0000000811101c25 */ /* 0x002fc8000f8e0004 */
[----:B------:R-:W-:Y:S02]  /*0970*/  @P1 IMAD.IADD R17, R17, 0x1, R13 ;  /* 0x0000000111111824 */ /* 0x000fe400078e020d */
[----:B--2---:R-:W-:-:S04]  /*0980*/  @!P1 IMAD.WIDE.U32 R8, R4, R11, R8 ;  /* 0x0000000b04089225 */ /* 0x004fc800078e0008 */
[----:B------:R-:W-:Y:S02]  /*0990*/  @!P1 IMAD.MOV.U32 R16, RZ, RZ, R8 ;  /* 0x000000ffff109224 */ /* 0x000fe400078e0008 */
[----:B------:R-:W-:Y:S01]  /*09a0*/  @!P1 IMAD.MOV.U32 R17, RZ, RZ, R9 ;  /* 0x000000ffff119224 */ /* 0x000fe200078e0009 */
[----:B------:R-:W-:Y:S06]  /*09b0*/  @!P2 BRA `(.L_x_6) ;  /* 0x00000000000ca947 */ /* 0x000fec0003800000 */
[----:B------:R-:W-:Y:S01]  /*09c0*/  UCGABAR_WAIT ;  /* 0x0000000000007dc7 */ /* 0x000fe20008000000 */
[----:B------:R-:W-:Y:S01]  /*09d0*/  CCTL.IVALL ;  /* 0x00000000ff00798f */ /* 0x000fe20002000000 */
[----:B------:R-:W-:Y:S05]  /*09e0*/  BRA `(.L_x_7) ;  /* 0x0000000000047947 */ /* 0x000fea0003800000 */
.L_x_6:
[----:B------:R-:W-:Y:S06]  /*09f0*/  BAR.SYNC.DEFER_BLOCKING 0x0 ;  /* 0x0000000000007b1d */ /* 0x000fec0000010000 */
.L_x_7:
[----:B------:R-:W-:Y:S05]  /*0a00*/  @!P3 BRA `(.L_x_8) ;  /* 0x00000040001cb947 */ /* 0x000fea0003800000 */
[----:B------:R-:W-:-:S13]  /*0a10*/  ISETP.GT.U32.AND P0, PT, R6, 0x1, PT ;  /* 0x000000010600780c */ /* 0x000fda0003f04070 */
[----:B0-----:R-:W-:Y:S05]  /*0a20*/  @P0 EXIT ;  /* 0x000000000000094d */ /* 0x001fea0003800000 */
[----:B------:R-:W-:Y:S01]  /*0a30*/  ULDC.64 UR4, c[0x0][0x650] ;  /* 0x0001940000047ab9 */ /* 0x000fe20000000a00 */
[----:B------:R-:W-:Y:S01]  /*0a40*/  PRMT R0, RZ, 0x7610, R0 ;  /* 0x00007610ff007816 */ /* 0x000fe20000000000 */
[----:B------:R-:W-:Y:S01]  /*0a50*/  IMAD.MOV.U32 R60, RZ, RZ, -0x1 ;  /* 0xffffffffff3c7424 */ /* 0x000fe200078e00ff */
[----:B------:R-:W-:Y:S01]  /*0a60*/  ISETP.GE.U32.AND P0, PT, R16, UR4, PT ;  /* 0x0000000410007c0c */ /* 0x000fe2000bf06070 */
[----:B------:R-:W-:Y:S02]  /*0a70*/  IMAD.MOV.U32 R61, RZ, RZ, -0x1 ;  /* 0xffffffffff3d7424 */ /* 0x000fe400078e00ff */
[----:B------:R-:W-:Y:S01]  /*0a80*/  IMAD.MOV.U32 R59, RZ, RZ, -0x1 ;  /* 0xffffffffff3b7424 */ /* 0x000fe200078e00ff */
[----:B------:R-:W-:-:S13]  /*0a90*/  ISETP.GE.U32.AND.EX P0, PT, R17, UR5, PT, P0 ;  /* 0x0000000511007c0c */ /* 0x000fda000bf06100 */
[----:B------:R-:W-:Y:S05]  /*0aa0*/  @P0 BRA `(.L_x_9) ;  /* 0x0000000400280947 */ /* 0x000fea0003800000 */
[----:B------:R-:W0:Y:S01]  /*0ab0*/  LDC.64 R20, c[0x0][0x628] ;  /* 0x00018a00ff147b82 */ /* 0x000e220000000a00 */
[----:B------:R-:W-:Y:S02]  /*0ac0*/  IMAD.MOV.U32 R8, RZ, RZ, R16 ;  /* 0x000000ffff087224 */ /* 0x000fe400078e0010 */
[----:B------:R-:W-:-:S05]  /*0ad0*/  IMAD.MOV.U32 R9, RZ, RZ, R17 ;  /* 0x000000ffff097224 */ /* 0x000fca00078e0011 */
[----:B------:R-:W1:Y:S08]  /*0ae0*/  LDC R0, c[0x0][0x630] ;  /* 0x00018c00ff007b82 */ /* 0x000e700000000800 */
[----:B------:R-:W2:Y:S01]  /*0af0*/  LDC.64 R26, c[0x0][0x620] ;  /* 0x00018800ff1a7b82 */ /* 0x000ea20000000a00 */
[----:B0-----:R-:W-:-:S04]  /*0b00*/  ISETP.NE.U32.AND P0, PT, R20, RZ, PT ;  /* 0x000000ff1400720c */ /* 0x001fc80003f05070 */
[----:B------:R-:W-:-:S13]  /*0b10*/  ISETP.NE.AND.EX P0, PT, R21, RZ, PT, P0 ;  /* 0x000000ff1500720c */ /* 0x000fda0003f05300 */
[----:B-12---:R-:W-:Y:S05]  /*0b20*/  @!P0 BRA `(.L_x_10) ;  /* 0x0000000000288947 */ /* 0x006fea0003800000 */
[----:B------:R-:W0:Y:S02]  /*0b30*/  LDC R13, c[0x0][0x634] ;  /* 0x00018d00ff0d7b82 */ /* 0x000e240000000800 */
[----:B0-----:R-:W-:-:S05]  /*0b40*/  IADD3 R13, P0, R16, R13, RZ ;  /* 0x0000000d100d7210 */ /* 0x001fca0007f1e0ff */
[----:B------:R-:W-:-:S04]  /*0b50*/  IMAD.X R15, RZ, RZ, R17, P0 ;  /* 0x000000ffff0f7224 */ /* 0x000fc800000e0611 */
[----:B------:R-:W-:-:S04]  /*0b60*/  IMAD.WIDE.U32 R8, R15, R20, RZ ;  /* 0x000000140f087225 */ /* 0x000fc800078e00ff */
[----:B------:R-:W-:-:S04]  /*0b70*/  IMAD.WIDE.U32 R10, P0, R13, R21, R8 ;  /* 0x000000150d0a7225 */ /* 0x000fc80007800008 */
[----:B------:R-:W-:-:S04]  /*0b80*/  IMAD.WIDE.U32 R8, R13, R20, RZ ;  /* 0x000000140d087225 */ /* 0x000fc800078e00ff */
[----:B------:R-:W-:Y:S01]  /*0b90*/  IMAD.X R13, RZ, RZ, RZ, P0 ;  /* 0x000000ffff0d7224 */ /* 0x000fe200000e06ff */
[----:B------:R-:W-:Y:S01]  /*0ba0*/  IADD3 RZ, P0, R9, R10, RZ ;  /* 0x0000000a09ff7210 */ /* 0x000fe20007f1e0ff */
[----:B------:R-:W-:-:S04]  /*0bb0*/  IMAD.MOV.U32 R12, RZ, RZ, R11 ;  /* 0x000000ffff0c7224 */ /* 0x000fc800078e000b */
[----:B------:R-:W-:-:S08]  /*0bc0*/  IMAD.WIDE.U32.X R8, R15, R21, R12, P0 ;  /* 0x000000150f087225 */ /* 0x000fd000000e040c */
.L_x_10:
[----:B------:R-:W0:Y:S01]  /*0bd0*/  LDC.64 R20, c[0x0][0x640] ;  /* 0x00019000ff147b82 */ /* 0x000e220000000a00 */
[--C-:B------:R-:W-:Y:S01]  /*0be0*/  SHF.R.U64 R59, R8, R0, R9.reuse ;  /* 0x00000000083b7219 */ /* 0x100fe20000001209 */
[----:B------:R-:W-:Y:S01]  /*0bf0*/  IMAD R28, R7, R24, R4 ;  /* 0x00000018071c7224 */ /* 0x000fe200078e0204 */
[----:B------:R-:W-:Y:S01]  /*0c00*/  SHF.R.U32.HI R0, RZ, R0, R9 ;  /* 0x00000000ff007219 */ /* 0x000fe20000011609 */
[----:B------:R-:W-:Y:S01]  /*0c10*/  IMAD.MOV.U32 R25, RZ, RZ, 0x1 ;  /* 0x00000001ff197424 */ /* 0x000fe200078e00ff */
[----:B------:R-:W-:-:S03]  /*0c20*/  IADD3 R5, P0, RZ, -R59, RZ ;  /* 0x8000003bff057210 */ /* 0x000fc60007f1e0ff */
[----:B------:R-:W1:Y:S02]  /*0c30*/  LDC R6, c[0x0][0x618] ;  /* 0x00018600ff067b82 */ /* 0x000e640000000800 */
[----:B------:R-:W-:-:S04]  /*0c40*/  IMAD.X R9, RZ, RZ, ~R0, P0 ;  /* 0x000000ffff097224 */ /* 0x000fc800000e0e00 */
[-C--:B------:R-:W-:Y:S02]  /*0c50*/  IMAD R0, R9, R26.reuse, RZ ;  /* 0x0000001a09007224 */ /* 0x080fe400078e02ff */
[----:B------:R-:W2:Y:S01]  /*0c60*/  LDC R11, c[0x0][0x608] ;  /* 0x00018200ff0b7b82 */ /* 0x000ea20000000800 */
[----:B------:R-:W-:-:S04]  /*0c70*/  IMAD.WIDE.U32 R8, R5, R26, R16 ;  /* 0x0000001a05087225 */ /* 0x000fc800078e0010 */
[----:B------:R-:W-:-:S03]  /*0c80*/  IMAD R5, R5, R27, R0 ;  /* 0x0000001b05057224 */ /* 0x000fc600078e0200 */
[----:B------:R-:W3:Y:S01]  /*0c90*/  LDC R12, c[0x0][0x658] ;  /* 0x00019600ff0c7b82 */ /* 0x000ee20000000800 */
[----:B0-----:R-:W-:Y:S01]  /*0ca0*/  ISETP.NE.U32.AND P0, PT, R20, RZ, PT ;  /* 0x000000ff1400720c */ /* 0x001fe20003f05070 */
[----:B------:R-:W-:Y:S02]  /*0cb0*/  IMAD.IADD R5, R9, 0x1, R5 ;  /* 0x0000000109057824 */ /* 0x000fe400078e0205 */
[----:B------:R-:W-:Y:S01]  /*0cc0*/  IMAD.MOV.U32 R9, RZ, RZ, -0x1 ;  /* 0xffffffffff097424 */ /* 0x000fe200078e00ff */
[----:B------:R-:W-:-:S03]  /*0cd0*/  ISETP.NE.AND.EX P0, PT, R21, RZ, PT, P0 ;  /* 0x000000ff1500720c */ /* 0x000fc60003f05300 */
[----:B------:R-:W0:Y:S01]  /*0ce0*/  LDC R15, c[0x0][0x600] ;  /* 0x00018000ff0f7b82 */ /* 0x000e220000000800 */
[-CC-:B-1----:R-:W-:Y:S02]  /*0cf0*/  SHF.R.U64 R13, R8, R6.reuse, R5.reuse ;  /* 0x00000006080d7219 */ /* 0x182fe40000001205 */
[----:B------:R-:W-:-:S05]  /*0d00*/  SHF.R.U32.HI R0, RZ, R6, R5 ;  /* 0x00000006ff007219 */ /* 0x000fca0000011605 */
[----:B------:R-:W1:Y:S01]  /*0d10*/  LDC R14, c[0x0][0x648] ;  /* 0x00019200ff0e7b82 */ /* 0x000e620000000800 */
[-CC-:B--2---:R-:W-:Y:S02]  /*0d20*/  SHF.R.U64 R29, R13, R11.reuse, R0.reuse ;  /* 0x0000000b0d1d7219 */ /* 0x184fe40000001200 */
[----:B------:R-:W-:-:S05]  /*0d30*/  SHF.R.U32.HI R5, RZ, R11, R0 ;  /* 0x0000000bff057219 */ /* 0x000fca0000011600 */
[----:B------:R-:W2:Y:S01]  /*0d40*/  LDC R26, c[0x0][0x638] ;  /* 0x00018e00ff1a7b82 */ /* 0x000ea20000000800 */
[-CC-:B---3--:R-:W-:Y:S02]  /*0d50*/  SHF.R.U64 R24, R29, R12.reuse, R5.reuse ;  /* 0x0000000c1d187219 */ /* 0x188fe40000001205 */
[-C--:B------:R-:W-:Y:S02]  /*0d60*/  SHF.L.U32 R0, R9, R12.reuse, RZ ;  /* 0x0000000c09007219 */ /* 0x080fe400000006ff */
[----:B------:R-:W-:Y:S01]  /*0d70*/  SHF.R.U32.HI R5, RZ, R12, R5 ;  /* 0x0000000cff057219 */ /* 0x000fe20000011605 */
[----:B------:R-:W-:Y:S01]  /*0d80*/  IMAD.MOV.U32 R4, RZ, RZ, R24 ;  /* 0x000000ffff047224 */ /* 0x000fe200078e0018 */
[----:B------:R-:W-:Y:S01]  /*0d90*/  LOP3.LUT R10, RZ, R0, RZ, 0x33, !PT ;  /* 0x00000000ff0a7212 */ /* 0x000fe200078e33ff */
[----:B------:R-:W3:Y:S01]  /*0da0*/  LDC R27, c[0x0][0x610] ;  /* 0x00018400ff1b7b82 */ /* 0x000ee20000000800 */
[----:B------:R-:W-:Y:S05]  /*0db0*/  @!P0 BRA `(.L_x_11) ;  /* 0x0000000000288947 */ /* 0x000fea0003800000 */
[----:B------:R-:W4:Y:S02]  /*0dc0*/  LDC R9, c[0x0][0x64c] ;  /* 0x00019300ff097b82 */ /* 0x000f240000000800 */
[----:B----4-:R-:W-:-:S05]  /*0dd0*/  IADD3 R9, P0, R24, R9, RZ ;  /* 0x0000000918097210 */ /* 0x010fca0007f1e0ff */
        /* <DEDUP_REMOVED lines=8> */
.L_x_11:
[----:B-1----:R-:W-:Y:S01]  /*0e60*/  SHF.R.U64 R4, R4, R14, R5 ;  /* 0x0000000e04047219 */ /* 0x002fe20000001205 */
[----:B0-----:R-:W-:Y:S01]  /*0e70*/  VIADD R6, R15, 0xffffffff ;  /* 0xffffffff0f067836 */ /* 0x001fe20000000000 */
[----:B------:R-:W-:Y:S02]  /*0e80*/  SHF.L.U32 R0, R25, R12, RZ ;  /* 0x0000000c19007219 */ /* 0x000fe400000006ff */
[----:B------:R-:W-:Y:S01]  /*0e90*/  LOP3.LUT R5, R29, R10, RZ, 0xc0, !PT ;  /* 0x0000000a1d057212 */ /* 0x000fe200078ec0ff */
[----:B------:R-:W-:Y:S01]  /*0ea0*/  IMAD.MOV R7, RZ, RZ, -R4 ;  /* 0x000000ffff077224 */ /* 0x000fe200078e0a04 */
[----:B------:R-:W-:Y:S02]  /*0eb0*/  SEL R3, R3, R28, !P1 ;  /* 0x0000001c03037207 */ /* 0x000fe40004800000 */
[----:B------:R-:W-:Y:S01]  /*0ec0*/  LOP3.LUT R6, R13, R6, RZ, 0xc0, !PT ;  /* 0x000000060d067212 */ /* 0x000fe200078ec0ff */
[----:B------:R-:W-:Y:S02]  /*0ed0*/  IMAD R4, R0, R4, R5 ;  /* 0x0000000400047224 */ /* 0x000fe400078e0205 */
[----:B--2---:R-:W-:-:S02]  /*0ee0*/  IMAD R0, R7, R26, R24 ;  /* 0x0000001a07007224 */ /* 0x004fc400078e0218 */
[----:B---3--:R-:W-:Y:S02]  /*0ef0*/  IMAD R3, R4, R27, R3 ;  /* 0x0000001b04037224 */ /* 0x008fe400078e0203 */
[----:B------:R-:W-:Y:S02]  /*0f00*/  IMAD R60, R0, R15, R6 ;  /* 0x0000000f003c7224 */ /* 0x000fe400078e0206 */
[----:B------:R-:W-:-:S03]  /*0f10*/  IMAD.MOV.U32 R4, RZ, RZ, 0x1 ;  /* 0x00000001ff047424 */ /* 0x000fc600078e00ff */
[----:B------:R-:W-:Y:S02]  /*0f20*/  SEL R61, R60, R3, !P1 ;  /* 0x000000033c3d7207 */ /* 0x000fe40004800000 */
[----:B------:R-:W-:Y:S02]  /*0f30*/  PRMT R0, R4, 0x7610, R0 ;  /* 0x0000761004007816 */ /* 0x000fe40000000000 */
[----:B------:R-:W-:-:S07]  /*0f40*/  SEL R60, R3, R60, !P1 ;  /* 0x0000003c033c7207 */ /* 0x000fce0004800000 */
.L_x_9:
[----:B------:R-:W-:-:S08]  /*0f50*/  NOP ;  /* 0x0000000000007918 */ /* 0x000fd00000000000 */
[----:B------:R-:W0:Y:S02]  /*0f60*/  USETMAXREG.TRY_ALLOC.CTAPOOL UP0, 0xe8 ;  /* 0x000000e8000079c8 */ /* 0x000e240008000600 */
[----:B0-----:R-:W-:-:S13]  /*0f70*/  PLOP3.LUT P0, PT, PT, PT, UP0, 0x80, 0x0 ;  /* 0x000000000000781c */ /* 0x001fda0003f0f008 */
[----:B------:R-:W-:Y:S05]  /*0f80*/  @!P0 BRA `(.L_x_9) ;  /* 0xfffffffc00f08947 */ /* 0x000fea000383ffff */
[----:B------:R-:W-:Y:S01]  /*0f90*/  ULDC.64 UR4, c[0x0][0x598] ;  /* 0x0001660000047ab9 */ /* 0x000fe20000000a00 */
[----:B------:R-:W-:Y:S01]  /*0fa0*/  ULDC.64 UR36, c[0x0][0x208] ;  /* 0x0000820000247ab9 */ /* 0x000fe20000000a00 */
[----:B------:R-:W-:-:S04]  /*0fb0*/  ISETP.NE.U32.AND P0, PT, RZ, UR4, PT ;  /* 0x00000004ff007c0c */ /* 0x000fc8000bf05070 */
[----:B------:R-:W-:-:S13]  /*0fc0*/  ISETP.NE.AND.EX P0, PT, RZ, UR5, PT, P0 ;  /* 0x00000005ff007c0c */ /* 0x000fda000bf05300 */
[----:B------:R-:W-:Y:S05]  /*0fd0*/  @!P0 BRA `(.L_x_12) ;  /* 0x00000000001c8947 */ /* 0x000fea0003800000 */
[----:B------:R-:W0:Y:S02]  /*0fe0*/  LDC.64 R4, c[0x0][0x598] ;  /* 0x00016600ff047b82 */ /* 0x000e240000000a00 */
[----:B0-----:R-:W2:Y:S02]  /*0ff0*/  LDG.E.64 R4, desc[UR36][R4.64] ;  /* 0x0000002404047981 */ /* 0x001ea4000c1e1b00 */
[----:B--2---:R-:W-:-:S04]  /*1000*/  ISETP.NE.U32.AND P0, PT, R4, RZ, PT ;  /* 0x000000ff0400720c */ /* 0x004fc80003f05070 */
[----:B------:R-:W-:-:S13]  /*1010*/  ISETP.NE.AND.EX P0, PT, R5, RZ, PT, P0 ;  /* 0x000000ff0500720c */ /* 0x000fda0003f05300 */
[----:B------:R-:W-:Y:S05]  /*1020*/  @!P0 BRA `(.L_x_12) ;  /* 0x0000000000088947 */ /* 0x000fea0003800000 */
[----:B------:R0:W5:Y:S01]  /*1030*/  LD.E R56, desc[UR36][R4.64] ;  /* 0x0000002404387980 */ /* 0x000162000c101900 */
[----:B------:R-:W-:Y:S05]  /*1040*/  BRA `(.L_x_13) ;  /* 0x0000000000247947 */ /* 0x000fea0003800000 */
.L_x_12:
[----:B------:R-:W-:Y:S02]  /*1050*/  ULDC.64 UR4, c[0x0][0x588] ;  /* 0x0001620000047ab9 */ /* 0x000fe40000000a00 */
[----:B------:R-:W-:-:S04]  /*1060*/  ISETP.NE.U32.AND P0, PT, RZ, UR4, PT ;  /* 0x00000004ff007c0c */ /* 0x000fc8000bf05070 */
[----:B------:R-:W-:-:S13]  /*1070*/  ISETP.NE.AND.EX P0, PT, RZ, UR5, PT, P0 ;  /* 0x00000005ff007c0c */ /* 0x000fda000bf05300 */
[----:B------:R-:W-:Y:S05]  /*1080*/  @!P0 BRA `(.L_x_14) ;  /* 0x00000000000c8947 */ /* 0x000fea0003800000 */
[----:B------:R-:W0:Y:S02]  /*1090*/  LDC.64 R56, c[0x0][0x588] ;  /* 0x00016200ff387b82 */ /* 0x000e240000000a00 */
[----:B0-----:R1:W5:Y:S01]  /*10a0*/  LDG.E R56, desc[UR36][R56.64] ;  /* 0x0000002438387981 */ /* 0x001362000c1e1900 */
[----:B------:R-:W-:Y:S05]  /*10b0*/  BRA `(.L_x_13) ;  /* 0x0000000000087947 */ /* 0x000fea0003800000 */
.L_x_14:
[----:B------:R-:W-:Y:S02]  /*10c0*/  ULDC UR4, c[0x0][0x580] ;  /* 0x0001600000047ab9 */ /* 0x000fe40000000800 */
[----:B------:R-:W-:-:S07]  /*10d0*/  IMAD.U32 R56, RZ, RZ, UR4 ;  /* 0x00000004ff387e24 */ /* 0x000fce000f8e00ff */
.L_x_13:
[----:B------:R-:W-:Y:S02]  /*10e0*/  ULDC.64 UR4, c[0x0][0x5a0] ;  /* 0x0001680000047ab9 */ /* 0x000fe40000000a00 */
[----:B------:R-:W-:-:S04]  /*10f0*/  ISETP.NE.U32.AND P0, PT, RZ, UR4, PT ;  /* 0x00000004ff007c0c */ /* 0x000fc8000bf05070 */
[----:B------:R-:W-:-:S13]  /*1100*/  ISETP.NE.AND.EX P0, PT, RZ, UR5, PT, P0 ;  /* 0x00000005ff007c0c */ /* 0x000fda000bf05300 */
[----:B------:R-:W-:Y:S05]  /*1110*/  @!P0 BRA `(.L_x_15) ;  /* 0x00000000001c8947 */ /* 0x000fea0003800000 */
[----:B0-----:R-:W0:Y:S02]  /*1120*/  LDC.64 R4, c[0x0][0x5a0] ;  /* 0x00016800ff047b82 */ /* 0x001e240000000a00 */
[----:B0-----:R-:W2:Y:S02]  /*1130*/  LDG.E.64 R4, desc[UR36][R4.64] ;  /* 0x0000002404047981 */ /* 0x001ea4000c1e1b00 */
[----:B--2---:R-:W-:-:S04]  /*1140*/  ISETP.NE.U32.AND P0, PT, R4, RZ, PT ;  /* 0x000000ff0400720c */ /* 0x004fc80003f05070 */
[----:B------:R-:W-:-:S13]  /*1150*/  ISETP.NE.AND.EX P0, PT, R5, RZ, PT, P0 ;  /* 0x000000ff0500720c */ /* 0x000fda0003f05300 */
[----:B------:R-:W-:Y:S05]  /*1160*/  @!P0 BRA `(.L_x_15) ;  /* 0x0000000000088947 */ /* 0x000fea0003800000 */
[----:B-1----:R0:W5:Y:S01]  /*1170*/  LD.E R57, desc[UR36][R4.64] ;  /* 0x0000002404397980 */ /* 0x002162000c101900 */
[----:B------:R-:W-:Y:S05]  /*1180*/  BRA `(.L_x_16) ;  /* 0x0000000000247947 */ /* 0x000fea0003800000 */
.L_x_15:
[----:B------:R-:W-:Y:S02]  /*1190*/  ULDC.64 UR4, c[0x0][0x590] ;  /* 0x0001640000047ab9 */ /* 0x000fe40000000a00 */
[----:B------:R-:W-:-:S04]  /*11a0*/  ISETP.NE.U32.AND P0, PT, RZ, UR4, PT ;  /* 0x00000004ff007c0c */ /* 0x000fc8000bf05070 */
[----:B------:R-:W-:-:S13]  /*11b0*/  ISETP.NE.AND.EX P0, PT, RZ, UR5, PT, P0 ;  /* 0x00000005ff007c0c */ /* 0x000fda000bf05300 */
[----:B------:R-:W-:Y:S05]  /*11c0*/  @!P0 BRA `(.L_x_17) ;  /* 0x00000000000c8947 */ /* 0x000fea0003800000 */
[----:B0-----:R-:W1:Y:S02]  /*11d0*/  LDC.64 R4, c[0x0][0x590] ;  /* 0x00016400ff047b82 */ /* 0x001e640000000a00 */
[----:B-1----:R1:W5:Y:S01]  /*11e0*/  LDG.E R57, desc[UR36][R4.64] ;  /* 0x0000002404397981 */ /* 0x002362000c1e1900 */
[----:B------:R-:W-:Y:S05]  /*11f0*/  BRA `(.L_x_16) ;  /* 0x0000000000087947 */ /* 0x000fea0003800000 */
.L_x_17:
[----:B------:R-:W-:Y:S02]  /*1200*/  ULDC UR4, c[0x0][0x584] ;  /* 0x0001610000047ab9 */ /* 0x000fe40000000800 */
[----:B-1----:R-:W-:-:S07]  /*1210*/  IMAD.U32 R57, RZ, RZ, UR4 ;  /* 0x00000004ff397e24 */ /* 0x002fce000f8e00ff */
.L_x_16:
[----:B------:R-:W-:-:S13]  /*1220*/  LOP3.LUT P0, RZ, R0, 0xff, RZ, 0xc0, !PT ;  /* 0x000000ff00ff7812 */ /* 0x000fda000780c0ff */
[----:B------:R-:W-:Y:S05]  /*1230*/  @!P0 EXIT ;  /* 0x000000000000894d */ /* 0x000fea0003800000 */
[----:B------:R-:W-:Y:S01]  /*1240*/  ULDC UR4, c[0x0][0x28c] ;  /* 0x0000a30000047ab9 */ /* 0x000fe20000000800 */
[----:B------:R-:W-:Y:S01]  /*1250*/  LOP3.LUT R58, R19, 0x1, RZ, 0xfc, !PT ;  /* 0x00000001133a7812 */ /* 0x000fe200078efcff */
[----:B------:R-:W-:Y:S01]  /*1260*/  UIADD3 UR4, UR4, 0x3f, URZ ;  /* 0x0000003f04047890 */ /* 0x000fe2000fffe03f */
[----:B------:R-:W-:Y:S01]  /*1270*/  UMOV UR38, URZ ;  /* 0x0000003f00267c82 */ /* 0x000fe20008000000 */
[----:B------:R-:W-:Y:S02]  /*1280*/  UMOV UR39, URZ ;  /* 0x0000003f00277c82 */ /* 0x000fe40008000000 */
[----:B------:R-:W-:-:S04]  /*1290*/  USHF.R.S32.HI UR5, URZ, 0x1f, UR4 ;  /* 0x0000001f3f057899 */ /* 0x000fc80008011404 */
[----:B------:R-:W-:-:S04]  /*12a0*/  ULEA.HI UR5, UR5, UR4, URZ, 0x6 ;  /* 0x0000000405057291 */ /* 0x000fc8000f8f303f */
[----:B------:R-:W-:-:S12]  /*12b0*/  USHF.R.S32.HI UR40, URZ, 0x6, UR5 ;  /* 0x000000063f287899 */ /* 0x000fd80008011405 */
.L_x_101:
[----:B------:R-:W-:Y:S01]  /*12c0*/  LOP3.LUT R0, R18, 0x80, RZ, 0xc0, !PT ;  /* 0x0000008012007812 */ /* 0x000fe200078ec0ff */
[----:B--2---:R-:W2:Y:S01]  /*12d0*/  S2UR UR7, SR_CgaCtaId ;  /* 0x00000000000779c3 */ /* 0x004ea20000008800 */
[----:B------:R-:W-:Y:S02]  /*12e0*/  UMOV UR6, 0x400 ;  /* 0x0000040000067882 */ /* 0x000fe40000000000 */
[----:B------:R-:W-:-:S06]  /*12f0*/  SHF.R.U32.HI R0, RZ, 0x7, R0 ;  /* 0x00000007ff007819 */ /* 0x000fcc0000011600 */
[----:B---3--:R-:W3:Y:S01]  /*1300*/  SHFL.IDX PT, R0, R0, RZ, 0x1f ;  /* 0x00001fff00007589 */ /* 0x008ee200000e0000 */
[----:B--2---:R-:W-:Y:S01]  /*1310*/  ULEA UR6, UR7, UR6, 0x18 ;  /* 0x0000000607067291 */ /* 0x004fe2000f8ec03f */
[----:B---3--:R-:W-:-:S13]  /*1320*/  R2UR UR4, R0 ;  /* 0x00000000000472ca */ /* 0x008fda00000e0000 */
[----:B------:R-:W-:-:S04]  /*1330*/  ULEA.HI UR5, UR4, UR4, URZ, 0x1 ;  /* 0x0000000404057291 */ /* 0x000fc8000f8f083f */
[----:B------:R-:W-:-:S04]  /*1340*/  ULOP3.LUT UR5, UR5, 0x7fffe, URZ, 0xc0, !UPT ;  /* 0x0007fffe05057892 */ /* 0x000fc8000f8ec03f */
[----:B------:R-:W-:-:S03]  /*1350*/  UIADD3 UR5, UR4, -UR5, URZ ;  /* 0x8000000504057290 */ /* 0x000fc6000fffe03f */
[----:B------:R-:W-:Y:S01]  /*1360*/  ULDC UR4, c[0x0][0x28c] ;  /* 0x0000a30000047ab9 */ /* 0x000fe20000000800 */
[----:B------:R-:W-:Y:S01]  /*1370*/  ULEA UR5, UR5, UR6, 0xd ;  /* 0x0000000605057291 */ /* 0x000fe2000f8e683f */
[----:B------:R-:W-:-:S03]  /*1380*/  ISETP.LT.AND P0, PT, RZ, UR4, PT ;  /* 0x00000004ff007c0c */ /* 0x000fc6000bf01270 */
[----:B------:R-:W-:-:S04]  /*1390*/  UIADD3 UR5, UR5, 0x180, URZ ;  /* 0x0000018005057890 */ /* 0x000fc8000fffe03f */
[----:B------:R-:W-:-:S04]  /*13a0*/  USHF.R.U32.HI UR5, URZ, 0x4, UR5 ;  /* 0x000000043f057899 */ /* 0x000fc80008011605 */
[----:B------:R-:W-:Y:S02]  /*13b0*/  ULOP3.LUT UR41, UR5, 0x3fff, URZ, 0xc0, !UPT ;  /* 0x00003fff05297892 */ /* 0x000fe4000f8ec03f */
[----:B01---5:R-:W-:Y:S10]  /*13c0*/  @P0 BRA `(.L_x_18) ;  /* 0x0000000000400947 */ /* 0x023ff40003800000 */
[----:B------:R-:W-:Y:S01]  /*13d0*/  MOV R0, 0x0 ;  /* 0x0000000000007802 */ /* 0x000fe20000000f00 */
[----:B------:R-:W-:Y:S01]  /*13e0*/  ULDC.64 UR4, c[0x4][0x68] ;  /* 0x01001a0000047ab9 */ /* 0x000fe20000000a00 */
[----:B------:R-:W-:Y:S01]  /*13f0*/  ULDC.64 UR6, c[0x4][0x8] ;  /* 0x0100020000067ab9 */ /* 0x000fe20000000a00 */
[----:B01----:R-:W-:Y:S01]  /*1400*/  IMAD.U32 R4, RZ, RZ, UR4 ;  /* 0x00000004ff047e24 */ /* 0x003fe2000f8e00ff */
[----:B------:R0:W1:Y:S01]  /*1410*/  LDC.64 R14, c[0x4][R0] ;  /* 0x01000000000e7b82 */ /* 0x0000620000000a00 */
[----:B------:R-:W-:Y:S01]  /*1420*/  IMAD.U32 R5, RZ, RZ, UR5 ;  /* 0x00000005ff057e24 */ /* 0x000fe2000f8e00ff */
[----:B------:R-:W-:Y:S01]  /*1430*/  ULDC.64 UR4, c[0x4][0x70] ;  /* 0x01001c0000047ab9 */ /* 0x000fe20000000a00 */
[----:B------:R-:W-:Y:S02]  /*1440*/  IMAD.U32 R10, RZ, RZ, UR6 ;  /* 0x00000006ff0a7e24 */ /* 0x000fe4000f8e00ff */
[----:B------:R-:W-:Y:S02]  /*1450*/  IMAD.U32 R6, RZ, RZ, UR4 ;  /* 0x00000004ff067e24 */ /* 0x000fe4000f8e00ff */
[----:B------:R-:W-:-:S02]  /*1460*/  IMAD.U32 R7, RZ, RZ, UR5 ;  /* 0x00000005ff077e24 */ /* 0x000fc4000f8e00ff */
[----:B------:R-:W-:Y:S02]  /*1470*/  IMAD.U32 R11, RZ, RZ, UR7 ;  /* 0x00000007ff0b7e24 */ /* 0x000fe4000f8e00ff */
[----:B------:R-:W-:Y:S02]  /*1480*/  IMAD.MOV.U32 R8, RZ, RZ, 0x1e1 ;  /* 0x000001e1ff087424 */ /* 0x000fe400078e00ff */
[----:B------:R-:W-:Y:S02]  /*1490*/  IMAD.MOV.U32 R12, RZ, RZ, 0x1 ;  /* 0x00000001ff0c7424 */ /* 0x000fe400078e00ff */
[----:B0-----:R-:W-:-:S07]  /*14a0*/  IMAD.MOV.U32 R13, RZ, RZ, RZ ;  /* 0x000000ffff0d7224 */ /* 0x001fce00078e00ff */
[----:B------:R-:W-:-:S07]  /*14b0*/  LEPC R20, `(.L_x_18) ;  /* 0x000000001014794e */ /* 0x000fce0000000000 */
[----:B-1---5:R-:W-:Y:S05]  /*14c0*/  CALL.ABS.NOINC R14 ;  /* 0x000000000e007343 */ /* 0x022fea0003c00000 */
.L_x_18:
[----:B------:R-:W-:-:S13]  /*14d0*/  ISETP.NE.AND P0, PT, R58, 0x3, PT ;  /* 0x000000033a00780c */ /* 0x000fda0003f05270 */
[----:B------:R-:W-:Y:S05]  /*14e0*/  @!P0 BRA `(.L_x_19) ;  /* 0x0000000000048947 */ /* 0x000fea0003800000 */
[----:B------:R-:W-:Y:S01]  /*14f0*/  BPT.TRAP 0x1 ;  /* 0x000000040000795c */ /* 0x000fe20000300000 */
.L_x_19:
[----:B------:R-:W2:Y:S01]  /*1500*/  S2UR UR5, SR_CgaCtaId ;  /* 0x00000000000579c3 */ /* 0x000ea20000008800 */
[----:B------:R-:W-:Y:S01]  /*1510*/  UMOV UR4, 0x400 ;  /* 0x0000040000047882 */ /* 0x000fe20000000000 */
[----:B------:R-:W-:Y:S02]  /*1520*/  IMAD.U32 R0, RZ, RZ, UR38 ;  /* 0x00000026ff007e24 */ /* 0x000fe4000f8e00ff */
[----:B------:R-:W-:-:S03]  /*1530*/  IMAD.U32 R3, RZ, RZ, UR39 ;  /* 0x00000027ff037e24 */ /* 0x000fc6000f8e00ff */
[----:B------:R-:W-:Y:S01]  /*1540*/  SHF.L.U32 R0, R0, 0x1f, RZ ;  /* 0x0000001f00007819 */ /* 0x000fe200000006ff */
[----:B--2---:R-:W-:-:S06]  /*1550*/  ULEA UR4, UR5, UR4, 0x18 ;  /* 0x0000000405047291 */ /* 0x004fcc000f8ec03f */
[----:B------:R-:W-:-:S04]  /*1560*/  IMAD.U32 R6, RZ, RZ, UR4 ;  /* 0x00000004ff067e24 */ /* 0x000fc8000f8e00ff */
[----:B------:R-:W-:-:S04]  /*1570*/  IMAD R3, R3, 0x8, R6 ;  /* 0x0000000803037824 */ /* 0x000fc800078e0206 */
[----:B------:R2:W3:Y:S01]  /*1580*/  SYNCS.PHASECHK.TRANS64.TRYWAIT P1, [R3+URZ], R0 ;  /* 0x00000000030075a7 */ /* 0x0004e2000802017f */
[----:B------:R-:W-:Y:S05]  /*1590*/  @!P0 BRA `(.L_x_20) ;  /* 0x0000000000048947 */ /* 0x000fea0003800000 */
[----:B------:R-:W-:Y:S01]  /*15a0*/  BPT.TRAP 0x1 ;  /* 0x000000040000795c */ /* 0x000fe20000300000 */
.L_x_20:
[----:B---3--:R-:W-:Y:S05]  /*15b0*/  @P1 BRA `(.L_x_21) ;  /* 0x0000000000081947 */ /* 0x008fea0003800000 */
[----:B------:R-:W3:Y:S02]  /*15c0*/  SYNCS.PHASECHK.TRANS64.TRYWAIT P1, [R3+URZ], R0 ;  /* 0x00000000030075a7 */ /* 0x000ee4000802017f */
[----:B---3--:R-:W-:Y:S05]  /*15d0*/  @!P1 BRA `(.L_x_22) ;  /* 0x0000004c00489947 */ /* 0x008fea0003800000 */
.L_x_21:
[----:B------:R-:W-:-:S04]  /*15e0*/  UISETP.LT.AND UP0, UPT, UR40, 0x1, UPT ;  /* 0x000000012800788c */ /* 0x000fc8000bf01270 */
[----:B------:R-:W-:-:S06]  /*15f0*/  USEL UR4, UR40, 0x1, UP0 ;  /* 0x0000000128047887 */ /* 0x000fcc0008000000 */
[----:B--23--:R-:W-:Y:S01]  /*1600*/  IMAD.U32 R0, RZ, RZ, UR4 ;  /* 0x00000004ff007e24 */ /* 0x00cfe2000f8e00ff */
[----:B------:R-:W-:Y:S05]  /*1610*/  WARPSYNC.ALL ;  /* 0x0000000000007948 */ /* 0x000fea0003800000 */
[----:B------:R-:W-:-:S04]  /*1620*/  IADD3 R0, -R0, UR40, RZ ;  /* 0x0000002800007c10 */ /* 0x000fc8000fffe1ff */
[----:B------:R-:W-:Y:S02]  /*1630*/  ISETP.GE.AND P1, PT, R0, 0x1, PT ;  /* 0x000000010000780c */ /* 0x000fe40003f26270 */
[----:B------:R-:W-:Y:S01]  /*1640*/  R2UR UR4, R6 ;  /* 0x00000000060472ca */ /* 0x000fe200000e0000 */
[----:B------:R-:W-:Y:S01]  /*1650*/  WARPGROUP.ARRIVE ;  /* 0x00000000000079c5 */ /* 0x000fe20000000000 */
[----:B------:R-:W-:Y:S01]  /*1660*/  UMOV UR9, 0x40000040 ;  /* 0x4000004000097882 */ /* 0x000fe20000000000 */
[----:B------:R-:W-:-:S10]  /*1670*/  UMOV UR11, 0x40000040 ;  /* 0x40000040000b7882 */ /* 0x000fd40000000000 */
[----:B------:R-:W-:-:S04]  /*1680*/  UIADD3 UR4, UR4, 0x24180, URZ ;  /* 0x0002418004047890 */ /* 0x000fc8000fffe03f */
[----:B------:R-:W-:-:S04]  /*1690*/  USHF.R.U32.HI UR4, URZ, 0x4, UR4 ;  /* 0x000000043f047899 */ /* 0x000fc80008011604 */
[----:B------:R-:W-:Y:S02]  /*16a0*/  ULOP3.LUT UR5, UR4, 0x3fff, URZ, 0xc0, !UPT ;  /* 0x00003fff04057892 */ /* 0x000fe4000f8ec03f */
[----:B------:R-:W-:Y:S02]  /*16b0*/  ULOP3.LUT UR4, UR41, 0x10000, URZ, 0xfc, !UPT ;  /* 0x0001000029047892 */ /* 0x000fe4000f8efc3f */
[----:B------:R-:W-:Y:S02]  /*16c0*/  ULOP3.LUT UR5, UR5, 0x10000, URZ, 0xfc, !UPT ;  /* 0x0001000005057892 */ /* 0x000fe4000f8efc3f */
[----:B------:R-:W-:Y:S02]  /*16d0*/  ULEA UR6, UR39, UR4, 0xa ;  /* 0x0000000427067291 */ /* 0x000fe4000f8e503f */
[----:B------:R-:W-:-:S05]  /*16e0*/  ULEA UR7, UR39, UR5, 0x9 ;  /* 0x0000000527077291 */ /* 0x000fca000f8e483f */
[----:B------:R-:W-:Y:S02]  /*16f0*/  UMOV UR8, UR6 ;  /* 0x0000000600087c82 */ /* 0x000fe40008000000 */
[----:B------:R-:W-:Y:S02]  /*1700*/  UMOV UR10, UR7 ;  /* 0x00000007000a7c82 */ /* 0x000fe40008000000 */
[----:B------:R-:W-:Y:S01]  /*1710*/  HGMMA.64x64x16.F32 R24, gdesc[UR8], RZ, !UPT, gsb0 ;  /* 0x00e00000081879f0 */ /* 0x000fe2000c0008ff */
[----:B------:R-:W-:Y:S02]  /*1720*/  UIADD3 UR8, UR6, 0x2, URZ ;  /* 0x0000000206087890 */ /* 0x000fe4000fffe03f */
[----:B------:R-:W-:Y:S01]  /*1730*/  UIADD3 UR10, UR7, 0x2, URZ ;  /* 0x00000002070a7890 */ /* 0x000fe2000fffe03f */
[----:B------:R-:W-:Y:S01]  /*1740*/  UMOV UR9, 0x40000040 ;  /* 0x4000004000097882 */ /* 0x000fe20000000000 */
[----:B------:R-:W-:Y:S01]  /*1750*/  UMOV UR11, 0x40000040 ;  /* 0x40000040000b7882 */ /* 0x000fe20000000000 */
[----:B------:R-:W-:-:S02]  /*1760*/  WARPGROUP.DEPBAR.LE gsb0, 0x0 ;  /* 0x00008000000079c5 */ /* 0x000fc40000010000 */
[----:B------:R-:W-:-:S06]  /*1770*/  WARPGROUP.ARRIVE ;  /* 0x00000000000079c5 */ /* 0x000fcc0000000000 */
[----:B------:R-:W-:Y:S01]  /*1780*/  HGMMA.64x64x16.F32 R24, gdesc[UR8], R24, gsb0 ;  /* 0x00e00000081879f0 */ /* 0x000fe20008000818 */
[----:B------:R-:W-:Y:S02]  /*1790*/  UIADD3 UR8, UR6, 0x4, URZ ;  /* 0x0000000406087890 */ /* 0x000fe4000fffe03f */
[----:B------:R-:W-:Y:S01]  /*17a0*/  UIADD3 UR10, UR7, 0x4, URZ ;  /* 0x00000004070a7890 */ /* 0x000fe2000fffe03f */
[----:B------:R-:W-:Y:S01]  /*17b0*/  UMOV UR9, 0x40000040 ;  /* 0x4000004000097882 */ /* 0x000fe20000000000 */
[----:B------:R-:W-:Y:S01]  /*17c0*/  UMOV UR11, 0x40000040 ;  /* 0x40000040000b7882 */ /* 0x000fe20000000000 */
[----:B------:R-:W-:Y:S02]  /*17d0*/  WARPGROUP.DEPBAR.LE gsb0, 0x0 ;  /* 0x00008000000079c5 */ /* 0x000fe40000010000 */
        /* <DEDUP_REMOVED lines=8> */
[----:B------:R-:W-:Y:S03]  /*1860*/  HGMMA.64x64x16.F32 R24, gdesc[UR8], R24, gsb0 ;  /* 0x00e00000081879f0 */ /* 0x000fe60008000818 */
[----:B------:R-:W-:Y:S02]  /*1870*/  WARPGROUP.DEPBAR.LE gsb0, 0x0 ;  /* 0x00008000000079c5 */ /* 0x000fe40000010000 */
[----:B------:R-:W-:Y:S05]  /*1880*/  @!P1 BRA `(.L_x_23) ;  /* 0x0000000400249947 */ /* 0x000fea0003800000 */
[----:B------:R-:W-:Y:S02]  /*1890*/  UIADD3 UR6, UR39, 0x1, URZ ;  /* 0x0000000127067890 */ /* 0x000fe4000fffe03f */
[----:B------:R-:W-:Y:S02]  /*18a0*/  IMAD.U32 R3, RZ, RZ, UR39 ;  /* 0x00000027ff037e24 */ /* 0x000fe4000f8e00ff */
[----:B------:R-:W-:-:S04]  /*18b0*/  UISETP.NE.AND UP0, UPT, UR6, 0x9, UPT ;  /* 0x000000090600788c */ /* 0x000fc8000bf05270 */
[----:B------:R-:W-:Y:S02]  /*18c0*/  USEL UR7, URZ, 0x1, UP0 ;  /* 0x000000013f077887 */ /* 0x000fe40008000000 */
[----:B------:R-:W-:Y:S02]  /*18d0*/  USEL UR6, UR6, URZ, UP0 ;  /* 0x0000003f06067287 */ /* 0x000fe40008000000 */
[----:B------:R-:W-:-:S06]  /*18e0*/  ULOP3.LUT UR7, UR38, UR7, URZ, 0x3c, !UPT ;  /* 0x0000000726077292 */ /* 0x000fcc000f8e3c3f */
[----:B------:R-:W-:-:S07]  /*18f0*/  IMAD.U32 R7, RZ, RZ, UR7 ;  /* 0x00000007ff077e24 */ /* 0x000fce000f8e00ff */
.L_x_30:
[----:B------:R-:W-:Y:S05]  /*1900*/  @!P0 BRA `(.L_x_24) ;  /* 0x0000000000048947 */ /* 0x000fea0003800000 */
[----:B------:R-:W-:Y:S01]  /*1910*/  BPT.TRAP 0x1 ;  /* 0x000000040000795c */ /* 0x000fe20000300000 */
.L_x_24:
[----:B------:R-:W2:Y:S01]  /*1920*/  S2UR UR8, SR_CgaCtaId ;  /* 0x00000000000879c3 */ /* 0x000ea20000008800 */
[----:B------:R-:W-:Y:S01]  /*1930*/  UMOV UR7, 0x400 ;  /* 0x0000040000077882 */ /* 0x000fe20000000000 */
[----:B01----:R-:W-:Y:S01]  /*1940*/  IMAD.U32 R5, RZ, RZ, UR6 ;  /* 0x00000006ff057e24 */ /* 0x003fe2000f8e00ff */
[----:B------:R-:W-:Y:S01]  /*1950*/  SHF.L.U32 R4, R7, 0x1f, RZ ;  /* 0x0000001f07047819 */ /* 0x000fe200000006ff */
[----:B--2---:R-:W-:-:S06]  /*1960*/  ULEA UR7, UR8, UR7, 0x18 ;  /* 0x0000000708077291 */ /* 0x004fcc000f8ec03f */
[----:B------:R-:W-:-:S04]  /*1970*/  IMAD.U32 R6, RZ, RZ, UR7 ;  /* 0x00000007ff067e24 */ /* 0x000fc8000f8e00ff */
[----:B------:R-:W-:-:S04]  /*1980*/  IMAD R5, R5, 0x8, R6 ;  /* 0x0000000805057824 */ /* 0x000fc800078e0206 */
[----:B------:R0:W1:Y:S01]  /*1990*/  SYNCS.PHASECHK.TRANS64.TRYWAIT P1, [R5+URZ], R4 ;  /* 0x00000004050075a7 */ /* 0x000062000802017f */
[----:B------:R-:W-:Y:S05]  /*19a0*/  @!P0 BRA `(.L_x_25) ;  /* 0x0000000000048947 */ /* 0x000fea0003800000 */
[----:B------:R-:W-:Y:S01]  /*19b0*/  BPT.TRAP 0x1 ;  /* 0x000000040000795c */ /* 0x000fe20000300000 */
.L_x_25:
[----:B-1----:R-:W-:Y:S05]  /*19c0*/  @P1 BRA `(.L_x_26) ;  /* 0x0000000000081947 */ /* 0x002fea0003800000 */
[----:B------:R-:W1:Y:S02]  /*19d0*/  SYNCS.PHASECHK.TRANS64.TRYWAIT P1, [R5+URZ], R4 ;  /* 0x00000004050075a7 */ /* 0x000e64000802017f */
[----:B-1----:R-:W-:Y:S05]  /*19e0*/  @!P1 BRA `(.L_x_27) ;  /* 0x0000004800589947 */ /* 0x002fea0003800000 */
.L_x_26:
[----:B------:R-:W-:Y:S01]  /*19f0*/  ULEA UR7, UR6, UR4, 0xa ;  /* 0x0000000406077291 */ /* 0x000fe2000f8e503f */
[----:B------:R-:W-:Y:S01]  /*1a00*/  WARPGROUP.ARRIVE ;  /* 0x00000000000079c5 */ /* 0x000fe20000000000 */
[----:B------:R-:W-:Y:S01]  /*1a10*/  ULEA UR12, UR6, UR5, 0x9 ;  /* 0x00000005060c7291 */ /* 0x000fe2000f8e483f */
[----:B------:R-:W-:Y:S01]  /*1a20*/  UMOV UR9, 0x40000040 ;  /* 0x4000004000097882 */ /* 0x000fe20000000000 */
[----:B------:R-:W-:-:S03]  /*1a30*/  UMOV UR11, 0x40000040 ;  /* 0x40000040000b7882 */ /* 0x000fc60000000000 */
[----:B------:R-:W-:Y:S02]  /*1a40*/  UMOV UR8, UR7 ;  /* 0x0000000700087c82 */ /* 0x000fe40008000000 */
[----:B------:R-:W-:Y:S02]  /*1a50*/  UMOV UR10, UR12 ;  /* 0x0000000c000a7c82 */ /* 0x000fe40008000000 */
[----:B------:R-:W-:Y:S01]  /*1a60*/  HGMMA.64x64x16.F32 R24, gdesc[UR8], R24, gsb0 ;  /* 0x00e00000081879f0 */ /* 0x000fe20008000818 */
        /* <DEDUP_REMOVED lines=23> */
[----:B------:R-:W-:Y:S01]  /*1be0*/  BPT.TRAP 0x1 ;  /* 0x000000040000795c */ /* 0x000fe20000300000 */
.L_x_28:
[----:B------:R-:W-:-:S13]  /*1bf0*/  ISETP.NE.AND P1, PT, R23, RZ, PT ;  /* 0x000000ff1700720c */ /* 0x000fda0003f25270 */
[----:B01----:R-:W-:-:S04]  /*1c00*/  @P1 IMAD R4, R3, 0x8, R6 ;  /* 0x0000000803041824 */ /* 0x003fc800078e0206 */
[----:B------:R-:W-:-:S05]  /*1c10*/  @P1 VIADD R5, R4, 0x48 ;  /* 0x0000004804051836 */ /* 0x000fca0000000000 */
[----:B------:R-:W-:-:S04]  /*1c20*/  @P1 PRMT R5, R22, 0x654, R5 ;  /* 0x0000065416051816 */ /* 0x000fc80000000005 */
[----:B------:R0:W-:Y:S01]  /*1c30*/  @P1 SYNCS.ARRIVE.TRANS64.RED.A1T0 RZ, [R5+URZ], RZ ;  /* 0x000000ff05ff19a7 */ /* 0x0001e2000810043f */
[----:B------:R-:W-:-:S13]  /*1c40*/  ISETP.GT.U32.AND P1, PT, R19, 0x1, PT ;  /* 0x000000011300780c */ /* 0x000fda0003f24070 */
[----:B0-----:R-:W-:Y:S05]  /*1c50*/  @P1 BRA `(.L_x_29) ;  /* 0x0000000000041947 */ /* 0x001fea0003800000 */
[----:B------:R-:W-:Y:S01]  /*1c60*/  BPT.TRAP 0x1 ;  /* 0x000000040000795c */ /* 0x000fe20000300000 */
.L_x_29:
[----:B------:R-:W-:Y:S01]  /*1c70*/  UIADD3 UR6, UR6, 0x1, URZ ;  /* 0x0000000106067890 */ /* 0x000fe2000fffe03f */
[C---:B------:R-:W-:Y:S01]  /*1c80*/  ISETP.GT.AND P2, PT, R0.reuse, 0x1, PT ;  /* 0x000000010000780c */ /* 0x040fe20003f44270 */
[----:B------:R-:W-:Y:S02]  /*1c90*/  VIADD R3, R3, 0x1 ;  /* 0x0000000103037836 */ /* 0x000fe40000000000 */
[----:B------:R-:W-:Y:S01]  /*1ca0*/  UISETP.NE.AND UP0, UPT, UR6, 0x9, UPT ;  /* 0x000000090600788c */ /* 0x000fe2000bf05270 */
[----:B------:R-:W-:Y:S02]  /*1cb0*/  VIADD R0, R0, 0xffffffff ;  /* 0xffffffff00007836 */ /* 0x000fe40000000000 */
[C---:B------:R-:W-:Y:S01]  /*1cc0*/  ISETP.NE.AND P1, PT, R3.reuse, 0x9, PT ;  /* 0x000000090300780c */ /* 0x040fe20003f25270 */
[----:B------:R-:W-:Y:S02]  /*1cd0*/  USEL UR7, URZ, 0x1, UP0 ;  /* 0x000000013f077887 */ /* 0x000fe40008000000 */
[----:B------:R-:W-:Y:S01]  /*1ce0*/  USEL UR6, UR6, URZ, UP0 ;  /* 0x0000003f06067287 */ /* 0x000fe20008000000 */
[----:B------:R-:W-:-:S03]  /*1cf0*/  SEL R3, R3, RZ, P1 ;  /* 0x000000ff03037207 */ /* 0x000fc60000800000 */
[----:B------:R-:W-:Y:S01]  /*1d00*/  LOP3.LUT R7, R7, UR7, RZ, 0x3c, !PT ;  /* 0x0000000707077c12 */ /* 0x000fe2000f8e3cff */
[----:B------:R-:W-:Y:S07]  /*1d10*/  @P2 BRA `(.L_x_30) ;  /* 0xfffffff800f82947 */ /* 0x000fee000383ffff */
.L_x_23:
[----:B------:R-:W2:Y:S02]  /*1d20*/  LDC R0, c[0x0][0x28c] ;  /* 0x0000a300ff007b82 */ /* 0x000ea40000000800 */
[----:B--2---:R-:W-:-:S13]  /*1d30*/  ISETP.GE.AND P1, PT, R0, 0x1, PT ;  /* 0x000000010000780c */ /* 0x004fda0003f26270 */
[----:B------:R-:W-:Y:S05]  /*1d40*/  @!P1 BRA `(.L_x_31) ;  /* 0x0000000000509947 */ /* 0x000fea0003800000 */
[----:B------:R-:W-:Y:S05]  /*1d50*/  @!P0 BRA `(.L_x_32) ;  /* 0x0000000000048947 */ /* 0x000fea0003800000 */
[----:B------:R-:W-:Y:S01]  /*1d60*/  BPT.TRAP 0x1 ;  /* 0x000000040000795c */ /* 0x000fe20000300000 */
.L_x_32:
[----:B------:R-:W-:Y:S01]  /*1d70*/  ISETP.NE.AND P0, PT, R23, RZ, PT ;  /* 0x000000ff1700720c */ /* 0x000fe20003f05270 */
[----:B------:R-:W-:Y:S01]  /*1d80*/  BSSY B0, `(.L_x_33) ;  /* 0x000000e000007945 */ /* 0x000fe20003800000 */
[----:B------:R-:W-:-:S11]  /*1d90*/  ISETP.GT.U32.AND P1, PT, R19, 0x1, PT ;  /* 0x000000011300780c */ /* 0x000fd60003f24070 */
[----:B------:R-:W-:Y:S05]  /*1da0*/  @!P0 BRA `(.L_x_34) ;  /* 0x00000000002c8947 */ /* 0x000fea0003800000 */
[----:B------:R-:W-:-:S04]  /*1db0*/  UISETP.LT.AND UP0, UPT, UR40, 0x1, UPT ;  /* 0x000000012800788c */ /* 0x000fc8000bf01270 */
[----:B------:R-:W-:-:S04]  /*1dc0*/  USEL UR6, UR40, 0x1, UP0 ;  /* 0x0000000128067887 */ /* 0x000fc80008000000 */
[----:B------:R-:W-:-:S04]  /*1dd0*/  UIADD3 UR6, UR39, UR40, -UR6 ;  /* 0x0000002827067290 */ /* 0x000fc8000fffe806 */
[----:B------:R-:W-:-:S04]  /*1de0*/  UIMAD.WIDE.U32 UR4, UR6, 0x38e38e39, URZ ;  /* 0x38e38e39060478a5 */ /* 0x000fc8000f8e003f */
[----:B------:R-:W-:-:S04]  /*1df0*/  USHF.R.U32.HI UR4, URZ, 0x1, UR5 ;  /* 0x000000013f047899 */ /* 0x000fc80008011605 */
[----:B------:R-:W-:-:S06]  /*1e00*/  UIMAD UR6, UR4, -0x9, UR6 ;  /* 0xfffffff7040678a4 */ /* 0x000fcc000f8e0206 */
[----:B------:R-:W-:-:S04]  /*1e10*/  IMAD.U32 R3, RZ, RZ, UR6 ;  /* 0x00000006ff037e24 */ /* 0x000fc8000f8e00ff */
[----:B------:R-:W-:-:S04]  /*1e20*/  IMAD R0, R3, 0x8, R6 ;  /* 0x0000000803007824 */ /* 0x000fc800078e0206 */
[----:B------:R-:W-:-:S05]  /*1e30*/  VIADD R3, R0, 0x48 ;  /* 0x0000004800037836 */ /* 0x000fca0000000000 */
[----:B------:R-:W-:-:S04]  /*1e40*/  PRMT R3, R22, 0x654, R3 ;  /* 0x0000065416037816 */ /* 0x000fc80000000003 */
[----:B------:R2:W-:Y:S03]  /*1e50*/  SYNCS.ARRIVE.TRANS64.RED.A1T0 RZ, [R3+URZ], RZ ;  /* 0x000000ff03ff79a7 */ /* 0x0005e6000810043f */
.L_x_34:
[----:B------:R-:W-:Y:S05]  /*1e60*/  BSYNC B0 ;  /* 0x0000000000007941 */ /* 0x000fea0003800000 */
.L_x_33:
[----:B------:R-:W-:Y:S05]  /*1e70*/  @P1 BRA `(.L_x_31) ;  /* 0x0000000000041947 */ /* 0x000fea0003800000 */
[----:B------:R-:W-:Y:S01]  /*1e80*/  BPT.TRAP 0x1 ;  /* 0x000000040000795c */ /* 0x000fe20000300000 */
.L_x_31:
[----:B------:R-:W3:Y:S01]  /*1e90*/  LDC R6, c[0x0][0x288] ;  /* 0x0000a200ff067b82 */ /* 0x000ee20000000800 */
[--C-:B------:R-:W-:Y:S01]  /*1ea0*/  SHF.R.U32.HI R0, RZ, 0x2, R18.reuse ;  /* 0x00000002ff007819 */ /* 0x100fe20000011612 */
[----:B------:R-:W-:Y:S01]  /*1eb0*/  IMAD.SHL.U32 R61, R61, 0x40, RZ ;  /* 0x000000403d3d7824 */ /* 0x000fe200078e00ff */
[----:B01----:R-:W-:Y:S01]  /*1ec0*/  SHF.R.U32.HI R5, RZ, 0x7, R18 ;  /* 0x00000007ff057819 */ /* 0x003fe20000011612 */
[----:B------:R-:W-:Y:S01]  /*1ed0*/  UIADD3 UR39, UR40, UR39, URZ ;  /* 0x0000002728277290 */ /* 0x000fe2000fffe03f */
[----:B--2---:R-:W-:Y:S01]  /*1ee0*/  LOP3.LUT R3, R0, 0x7, RZ, 0xc0, !PT ;  /* 0x0000000700037812 */ /* 0x004fe200078ec0ff */
[C---:B------:R-:W-:Y:S01]  /*1ef0*/  IMAD.SHL.U32 R10, R18.reuse, 0x2, RZ ;  /* 0x00000002120a7824 */ /* 0x040fe200078e00ff */
[----:B------:R-:W-:Y:S01]  /*1f00*/  LOP3.LUT R0, R5, 0x1, RZ, 0xc0, !PT ;  /* 0x0000000105007812 */ /* 0x000fe200078ec0ff */
[----:B------:R-:W-:Y:S01]  /*1f10*/  UISETP.GT.U32.AND UP0, UPT, UR39, 0x8, UPT ;  /* 0x000000082700788c */ /* 0x000fe2000bf04070 */
[C---:B------:R-:W-:Y:S01]  /*1f20*/  LOP3.LUT R5, R18.reuse, 0x3, RZ, 0xc0, !PT ;  /* 0x0000000312057812 */ /* 0x040fe200078ec0ff */
[----:B------:R-:W-:Y:S01]  /*1f30*/  ULDC UR7, c[0x0][0x284] ;  /* 0x0000a10000077ab9 */ /* 0x000fe20000000800 */
[----:B------:R-:W-:Y:S01]  /*1f40*/  LOP3.LUT R4, R18, 0x60, RZ, 0xc0, !PT ;  /* 0x0000006012047812 */ /* 0x000fe200078ec0ff */
[----:B------:R-:W-:Y:S01]  /*1f50*/  IMAD.SHL.U32 R8, R0, 0x40, RZ ;  /* 0x0000004000087824 */ /* 0x000fe200078e00ff */
[----:B------:R-:W-:Y:S01]  /*1f60*/  UISETP.LT.U32.AND UP0, UPT, UR40, 0x9, UP0 ;  /* 0x000000092800788c */ /* 0x000fe20008701070 */
[----:B------:R-:W-:Y:S01]  /*1f70*/  SHF.R.S32.HI R15, RZ, 0x1f, R59 ;  /* 0x0000001fff0f7819 */ /* 0x000fe2000001143b */
[----:B------:R-:W-:Y:S01]  /*1f80*/  UISETP.GE.U32.AND UP1, UPT, UR40, 0x9, UPT ;  /* 0x000000092800788c */ /* 0x000fe2000bf26070 */
[----:B------:R-:W-:Y:S01]  /*1f90*/  SHF.R.U32.HI R4, RZ, 0x1, R4 ;  /* 0x00000001ff047819 */ /* 0x000fe20000011604 */
[----:B------:R-:W-:Y:S01]  /*1fa0*/  ULDC.64 UR8, c[0x0][0x5d0] ;  /* 0x0001740000087ab9 */ /* 0x000fe20000000a00 */
[C---:B------:R-:W-:Y:S01]  /*1fb0*/  LOP3.LUT R10, R61.reuse, 0x6, R10, 0xf8, !PT ;  /* 0x000000063d0a7812 */ /* 0x040fe200078ef80a */
[----:B------:R-:W-:Y:S01]  /*1fc0*/  UIMAD.WIDE.U32 UR4, UR39, 0x38e38e39, URZ ;  /* 0x38e38e39270478a5 */ /* 0x000fe2000f8e003f */
[--C-:B------:R-:W-:Y:S01]  /*1fd0*/  IADD3 R7, RZ, -R4, -R3.reuse ;  /* 0x80000004ff077210 */ /* 0x100fe20007ffe803 */
[----:B------:R-:W-:Y:S01]  /*1fe0*/  USEL UR6, URZ, 0x1, !UP0 ;  /* 0x000000013f067887 */ /* 0x000fe2000c000000 */
[----:B------:R-:W-:Y:S01]  /*1ff0*/  LOP3.LUT R3, R8, 0x40, R3, 0xe2, !PT ;  /* 0x0000004008037812 */ /* 0x000fe200078ee203 */
[C---:B------:R-:W-:Y:S01]  /*2000*/  IMAD.WIDE R8, R60.reuse, 0x80, RZ ;  /* 0x000000803c087825 */ /* 0x040fe200078e02ff */
[----:B---3--:R-:W-:Y:S01]  /*2010*/  ISETP.GE.AND P0, PT, R61, R6, PT ;  /* 0x000000063d00720c */ /* 0x008fe20003f06270 */
[----:B------:R-:W-:Y:S01]  /*2020*/  USHF.R.U32.HI UR4, URZ, 0x1, UR5 ;  /* 0x000000013f047899 */ /* 0x000fe20008011605 */
[----:B------:R-:W-:Y:S01]  /*2030*/  SHF.R.S32.HI R11, RZ, 0x1f, R10 ;  /* 0x0000001fff0b7819 */ /* 0x000fe2000001140a */
[----:B------:R-:W-:Y:S01]  /*2040*/  IMAD R12, R5, -0x2, R6 ;  /* 0xfffffffe050c7824 */ /* 0x000fe200078e0206 */
[----:B------:R-:W-:Y:S01]  /*2050*/  ULOP3.LUT UR38, UR38, UR6, URZ, 0x3c, !UPT ;  /* 0x0000000626267292 */ /* 0x000fe2000f8e3c3f */
[----:B------:R-:W-:Y:S01]  /*2060*/  IMAD.SHL.U32 R5, R60, 0x80, RZ ;  /* 0x000000803c057824 */ /* 0x000fe200078e00ff */
[----:B------:R-:W-:Y:S01]  /*2070*/  LOP3.LUT R73, R8, R3, R4, 0xfe, !PT ;  /* 0x0000000308497212 */ /* 0x000fe200078efe04 */
[----:B------:R-:W-:Y:S01]  /*2080*/  IMAD R6, R15, UR8, RZ ;  /* 0x000000080f067c24 */ /* 0x000fe2000f8e02ff */
[----:B------:R-:W-:Y:S01]  /*2090*/  UIMAD UR39, UR4, -0x9, UR39 ;  /* 0xfffffff7042778a4 */ /* 0x000fe2000f8e0227 */
[----:B------:R-:W-:Y:S01]  /*20a0*/  IMAD R0, R0, -0x40, R7 ;  /* 0xffffffc000007824 */ /* 0x000fe200078e0207 */
[----:B------:R-:W-:Y:S01]  /*20b0*/  ISETP.GE.OR P0, PT, R5, UR7, P0 ;  /* 0x0000000705007c0c */ /* 0x000fe20008706670 */
[C---:B------:R-:W-:Y:S01]  /*20c0*/  IMAD R13, R59.reuse, UR9, R6 ;  /* 0x000000093b0d7c24 */ /* 0x040fe2000f8e0206 */
[----:B------:R-:W-:Y:S01]  /*20d0*/  @UP1 ULOP3.LUT UR38, UR38, 0x1, UR4, 0x78, !UPT ;  /* 0x0000000126261892 */ /* 0x000fe2000f8e7804 */
[----:B------:R-:W-:Y:S01]  /*20e0*/  IMAD.WIDE.U32 R6, R59, UR8, R10 ;  /* 0x000000083b067c25 */ /* 0x000fe2000f8e000a */
[----:B------:R-:W-:-:S03]  /*20f0*/  IADD3 R3, -R5, UR7, R0 ;  /* 0x0000000705037c10 */ /* 0x000fc6000fffe100 */
[----:B------:R-:W-:Y:S02]  /*2100*/  IMAD.IADD R7, R7, 0x1, R13 ;  /* 0x0000000107077824 */ /* 0x000fe400078e020d */
[----:B------:R-:W-:Y:S02]  /*2110*/  IMAD.IADD R4, R12, 0x1, -R61 ;  /* 0x000000010c047824 */ /* 0x000fe400078e0a3d */
[----:B------:R-:W-:Y:S02]  /*2120*/  IMAD.MOV.U32 R0, RZ, RZ, -0x1 ;  /* 0xffffffffff007424 */ /* 0x000fe400078e00ff */
[----:B------:R-:W-:Y:S05]  /*2130*/  @P0 BRA `(.L_x_35) ;  /* 0x0000002000a40947 */ /* 0x000fea0003800000 */
[----:B------:R-:W0:Y:S01]  /*2140*/  LDC.64 R66, c[0x0][0x5c8] ;  /* 0x00017200ff427b82 */ /* 0x000e220000000a00 */
[----:B-----5:R-:W-:Y:S01]  /*2150*/  FSETP.NEU.AND P0, PT, R57, RZ, PT ;  /* 0x000000ff3900720b */ /* 0x020fe20003f0d000 */
[----:B------:R-:W-:Y:S01]  /*2160*/  BSSY B0, `(.L_x_35) ;  /* 0x0000226000007945 */ /* 0x000fe20003800000 */
[----:B------:R-:W-:-:S04]  /*2170*/  ISETP.GT.AND P2, PT, R4, RZ, PT ;  /* 0x000000ff0400720c */ /* 0x000fc80003f44270 */
[----:B------:R-:W-:Y:S01]  /*2180*/  ISETP.GT.AND P1, PT, R3, RZ, P2 ;  /* 0x000000ff0300720c */ /* 0x000fe20001724270 */
[-C--:B0-----:R-:W-:Y:S02]  /*2190*/  IMAD R12, R9, R66.reuse, RZ ;  /* 0x00000042090c7224 */ /* 0x081fe400078e02ff */
[----:B------:R-:W-:-:S04]  /*21a0*/  IMAD.WIDE.U32 R60, R73, R66, R6 ;  /* 0x00000042493c7225 */ /* 0x000fc800078e0006 */
[----:B------:R-:W-:-:S04]  /*21b0*/  IMAD R5, R73, R67, R12 ;  /* 0x0000004349057224 */ /* 0x000fc800078e020c */
[----:B------:R-:W-:Y:S01]  /*21c0*/  IMAD.IADD R75, R61, 0x1, R5 ;  /* 0x000000013d4b7824 */ /* 0x000fe200078e0205 */
[----:B------:R-:W-:Y:S06]  /*21d0*/  @!P0 BRA `(.L_x_36) ;  /* 0x0000001400e88947 */ /* 0x000fec0003800000 */
[----:B------:R-:W0:Y:S01]  /*21e0*/  LDC.64 R64, c[0x0][0x5b8] ;  /* 0x00016e00ff407b82 */ /* 0x000e220000000a00 */
[----:B------:R-:W-:-:S07]  /*21f0*/  ULDC.64 UR4, c[0x0][0x5c0] ;  /* 0x0001700000047ab9 */ /* 0x000fce0000000a00 */
[----:B------:R-:W1:Y:S08]  /*2200*/  LDC.64 R68, c[0x0][0x5b0] ;  /* 0x00016c00ff447b82 */ /* 0x000e700000000a00 */
[----:B------:R-:W2:Y:S01]  /*2210*/  LDC.64 R70, c[0x0][0x5a8] ;  /* 0x00016a00ff467b82 */ /* 0x000ea20000000a00 */
[-C--:B0-----:R-:W-:Y:S02]  /*2220*/  IMAD R6, R15, R64.reuse, RZ ;  /* 0x000000400f067224 */ /* 0x081fe400078e02ff */
[----:B------:R-:W-:-:S04]  /*2230*/  IMAD.WIDE.U32 R62, R59, R64, R10 ;  /* 0x000000403b3e7225 */ /* 0x000fc800078e000a */
[----:B------:R-:W-:Y:S02]  /*2240*/  IMAD R61, R59, R65, R6 ;  /* 0x000000413b3d7224 */ /* 0x000fe400078e0206 */
[-C--:B-1----:R-:W-:Y:S02]  /*2250*/  IMAD R8, R9, R68.reuse, RZ ;  /* 0x0000004409087224 */ /* 0x082fe400078e02ff */
[----:B------:R-:W-:Y:S02]  /*2260*/  IMAD.IADD R13, R63, 0x1, R61 ;  /* 0x000000013f0d7824 */ /* 0x000fe400078e023d */
[----:B------:R-:W-:Y:S02]  /*2270*/  IMAD.MOV.U32 R12, RZ, RZ, R62 ;  /* 0x000000ffff0c7224 */ /* 0x000fe400078e003e */
[C---:B------:R-:W-:Y:S02]  /*2280*/  IMAD R65, R73.reuse, R69, R8 ;  /* 0x0000004549417224 */ /* 0x040fe400078e0208 */
[----:B------:R-:W-:-:S04]  /*2290*/  IMAD.WIDE.U32 R6, R73, R68, R12 ;  /* 0x0000004449067225 */ /* 0x000fc800078e000c */
[----:B------:R-:W-:Y:S01]  /*22a0*/  IMAD.IADD R5, R7, 0x1, R65 ;  /* 0x0000000107057824 */ /* 0x000fe200078e0241 */
[----:B--2---:R-:W-:-:S04]  /*22b0*/  LEA R14, P0, R6, R70, 0x1 ;  /* 0x00000046060e7211 */ /* 0x004fc800078008ff */
[----:B------:R-:W-:-:S05]  /*22c0*/  LEA.HI.X R15, R6, R71, R5, 0x1, P0 ;  /* 0x00000047060f7211 */ /* 0x000fca00000f0c05 */
[----:B------:R0:W2:Y:S01]  /*22d0*/  @P1 LDG.E.LTC128B.U16 R5, desc[UR36][R14.64] ;  /* 0x000000240e051981 */ /* 0x0000a2000c1e1520 */
[----:B------:R-:W-:Y:S01]  /*22e0*/  IMAD.WIDE.U32 R6, R73, R68, R10 ;  /* 0x0000004449067225 */ /* 0x000fe200078e000a */
[----:B------:R-:W-:Y:S03]  /*22f0*/  BSSY B1, `(.L_x_37) ;  /* 0x0000013000017945 */ /* 0x000fe60003800000 */
[----:B------:R-:W-:Y:S02]  /*2300*/  IMAD.IADD R7, R65, 0x1, R7 ;  /* 0x0000000141077824 */ /* 0x000fe400078e0207 */
[----:B------:R-:W-:Y:S01]  /*2310*/  IMAD.WIDE.U32 R20, R59, R64, R6 ;  /* 0x000000403b147225 */ /* 0x000fe200078e0006 */
[----:B0-----:R-:W-:-:S03]  /*2320*/  SHF.L.U64.HI R15, R68, 0x3, R69 ;  /* 0x00000003440f7819 */ /* 0x001fc60000010245 */
[----:B------:R-:W-:Y:S01]  /*2330*/  IMAD.IADD R7, R61, 0x1, R21 ;  /* 0x000000013d077824 */ /* 0x000fe200078e0215 */
[----:B------:R-:W-:Y:S01]  /*2340*/  LEA R6, P4, R20, R70, 0x1 ;  /* 0x0000004614067211 */ /* 0x000fe200078808ff */
[----:B------:R-:W-:-:S03]  /*2350*/  IMAD.SHL.U32 R14, R68, 0x8, RZ ;  /* 0x00000008440e7824 */ /* 0x000fc600078e00ff */
[----:B------:R-:W-:Y:S01]  /*2360*/  LEA.HI.X R7, R20, R71, R7, 0x1, P4 ;  /* 0x0000004714077211 */ /* 0x000fe200020f0c07 */
[----:B--2---:R-:W-:-:S05]  /*2370*/  HADD2.F32 R8, -RZ, R5.H0_H0 ;  /* 0x20000005ff087230 */ /* 0x004fca0000004100 */
[----:B------:R-:W-:Y:S01]  /*2380*/  FMUL R9, R8, R57 ;  /* 0x0000003908097220 */ /* 0x000fe20000400000 */
[----:B------:R-:W-:-:S03]  /*2390*/  LEA R8, P0, R60, UR4, 0x1 ;  /* 0x000000043c087c11 */ /* 0x000fc6000f8008ff */
[----:B------:R-:W-:Y:S01]  /*23a0*/  FFMA R24, R24, R56, R9 ;  /* 0x0000003818187223 */ /* 0x000fe20000000009 */
[----:B------:R-:W-:Y:S02]  /*23b0*/  LEA.HI.X R9, R60, UR5, R75, 0x1, P0 ;  /* 0x000000053c097c11 */ /* 0x000fe400080f0c4b */
[----:B------:R-:W-:Y:S02]  /*23c0*/  ISETP.GT.AND P0, PT, R4, 0x1, PT ;  /* 0x000000010400780c */ /* 0x000fe40003f04270 */
[----:B------:R-:W-:Y:S02]  /*23d0*/  F2FP.F16.F32.PACK_AB R24, RZ, R24 ;  /* 0x00000018ff18723e */ /* 0x000fe400000000ff */
[----:B------:R-:W-:-:S03]  /*23e0*/  ISETP.GT.AND P3, PT, R3, RZ, P0 ;  /* 0x000000ff0300720c */ /* 0x000fc60000764270 */
[----:B------:R0:W-:Y:S10]  /*23f0*/  @P1 STG.E.U16 desc[UR36][R8.64], R24 ;  /* 0x0000001808001986 */ /* 0x0001f4000c101524 */
[----:B------:R-:W-:Y:S05]  /*2400*/  @!P3 BRA `(.L_x_38) ;  /* 0x000000000004b947 */ /* 0x000fea0003800000 */
[----:B------:R1:W5:Y:S02]  /*2410*/  LDG.E.LTC128B.U16 R5, desc[UR36][R6.64+0x2] ;  /* 0x0000022406057981 */ /* 0x000364000c1e1520 */
.L_x_38:
[----:B------:R-:W-:Y:S05]  /*2420*/  BSYNC B1 ;  /* 0x0000000000017941 */ /* 0x000fea0003800000 */
.L_x_37:
[----:B-----5:R-:W-:Y:S01]  /*2430*/  HADD2.F32 R12, -RZ, R5.H0_H0 ;  /* 0x20000005ff0c7230 */ /* 0x020fe20000004100 */
[----:B------:R-:W-:Y:S01]  /*2440*/  ISETP.GT.AND P2, PT, R3, 0x8, P2 ;  /* 0x000000080300780c */ /* 0x000fe20001744270 */
[----:B------:R-:W-:Y:S01]  /*2450*/  IMAD.WIDE.U32 R20, R73, R68, R14 ;  /* 0x0000004449147225 */ /* 0x000fe200078e000e */
[----:B0-----:R-:W-:-:S03]  /*2460*/  PRMT R24, R5, 0x7610, R24 ;  /* 0x0000761005187816 */ /* 0x001fc60000000018 */
[----:B------:R-:W-:Y:S01]  /*2470*/  FMUL R12, R12, R57 ;  /* 0x000000390c0c7220 */ /* 0x000fe20000400000 */
[----:B------:R-:W-:Y:S01]  /*2480*/  IMAD.IADD R65, R65, 0x1, R21 ;  /* 0x0000000141417824 */ /* 0x000fe200078e0215 */
[----:B------:R-:W-:Y:S02]  /*2490*/  IADD3 R62, P1, R62, R20, RZ ;  /* 0x000000143e3e7210 */ /* 0x000fe40007f3e0ff */
[----:B------:R-:W-:-:S03]  /*24a0*/  FFMA R12, R25, R56, R12 ;  /* 0x00000038190c7223 */ /* 0x000fc6000000000c */
[----:B------:R-:W-:Y:S01]  /*24b0*/  IMAD.X R13, R65, 0x1, R13, P1 ;  /* 0x00000001410d7824 */ /* 0x000fe200008e060d */
[C---:B------:R-:W-:Y:S02]  /*24c0*/  LEA R14, P1, R62.reuse, R70, 0x1 ;  /* 0x000000463e0e7211 */ /* 0x040fe400078208ff */
[----:B------:R-:W-:Y:S02]  /*24d0*/  F2FP.F16.F32.PACK_AB R12, RZ, R12 ;  /* 0x0000000cff0c723e */ /* 0x000fe400000000ff */
[----:B------:R-:W-:Y:S02]  /*24e0*/  LEA.HI.X R15, R62, R71, R13, 0x1, P1 ;  /* 0x000000473e0f7211 */ /* 0x000fe400008f0c0d */
[----:B------:R-:W-:-:S05]  /*24f0*/  PRMT R21, R12, 0x7610, R21 ;  /* 0x000076100c157816 */ /* 0x000fca0000000015 */
[----:B------:R0:W-:Y:S04]  /*2500*/  @P3 STG.E.U16 desc[UR36][R8.64+0x2], R21 ;  /* 0x0000021508003986 */ /* 0x0001e8000c101524 */
[----:B------:R-:W2:Y:S01]  /*2510*/  @P2 LDG.E.LTC128B.U16 R24, desc[UR36][R14.64] ;  /* 0x000000240e182981 */ /* 0x000ea2000c1e1520 */
[----:B------:R-:W-:Y:S01]  /*2520*/  IADD3 R20, P1, R10, R20, RZ ;  /* 0x000000140a147210 */ /* 0x000fe20007f3e0ff */
[----:B------:R-:W-:Y:S01]  /*2530*/  BSSY B1, `(.L_x_39) ;  /* 0x0000011000017945 */ /* 0x000fe20003800000 */
[C---:B------:R-:W-:Y:S02]  /*2540*/  SHF.L.U64.HI R13, R66.reuse, 0x4, R67 ;  /* 0x00000004420d7819 */ /* 0x040fe40000010243 */
[----:B------:R-:W-:Y:S01]  /*2550*/  ISETP.GT.AND P0, PT, R3, 0x8, P0 ;  /* 0x000000080300780c */ /* 0x000fe20000704270 */
[----:B0-----:R-:W-:Y:S01]  /*2560*/  IMAD.X R21, R11, 0x1, R65, P1 ;  /* 0x000000010b157824 */ /* 0x001fe200008e0641 */
[----:B------:R-:W-:Y:S01]  /*2570*/  LEA R12, P1, R66, R8, 0x4 ;  /* 0x00000008420c7211 */ /* 0x000fe200078220ff */
[----:B------:R-:W-:-:S04]  /*2580*/  IMAD.WIDE.U32 R20, R59, R64, R20 ;  /* 0x000000403b147225 */ /* 0x000fc800078e0014 */
[----:B------:R-:W-:Y:S02]  /*2590*/  IMAD.X R13, R13, 0x1, R9, P1 ;  /* 0x000000010d0d7824 */ /* 0x000fe400008e0609 */
[----:B------:R-:W-:Y:S02]  /*25a0*/  IMAD.IADD R11, R61, 0x1, R21 ;  /* 0x000000013d0b7824 */ /* 0x000fe400078e0215 */
[----:B--2---:R-:W-:-:S05]  /*25b0*/  HADD2.F32 R10, -RZ, R24.H0_H0 ;  /* 0x20000018ff0a7230 */ /* 0x004fca0000004100 */
[----:B------:R-:W-:Y:S01]  /*25c0*/  FMUL R5, R10, R57 ;  /* 0x000000390a057220 */ /* 0x000fe20000400000 */
[----:B------:R-:W-:-:S03]  /*25d0*/  LEA R10, P3, R20, R70, 0x1 ;  /* 0x00000046140a7211 */ /* 0x000fc600078608ff */
[----:B------:R-:W-:Y:S01]  /*25e0*/  FFMA R5, R26, R56, R5 ;  /* 0x000000381a057223 */ /* 0x000fe20000000005 */
[----:B------:R-:W-:-:S04]  /*25f0*/  LEA.HI.X R11, R20, R71, R11, 0x1, P3 ;  /* 0x00000047140b7211 */ /* 0x000fc800018f0c0b */
[----:B------:R-:W-:-:S05]  /*2600*/  F2FP.F16.F32.PACK_AB R5, RZ, R5 ;  /* 0x00000005ff05723e */ /* 0x000fca00000000ff */
[----:B------:R0:W-:Y:S01]  /*2610*/  @P2 STG.E.U16 desc[UR36][R12.64], R5 ;  /* 0x000000050c002986 */ /* 0x0001e2000c101524 */
[----:B------:R-:W-:Y:S05]  /*2620*/  @!P0 BRA `(.L_x_40) ;  /* 0x0000000000048947 */ /* 0x000fea0003800000 */
[----:B------:R2:W5:Y:S02]  /*2630*/  LDG.E.LTC128B.U16 R24, desc[UR36][R10.64+0x2] ;  /* 0x000002240a187981 */ /* 0x000564000c1e1520 */
.L_x_40:
[----:B------:R-:W-:Y:S05]  /*2640*/  BSYNC B1 ;  /* 0x0000000000017941 */ /* 0x000fea0003800000 */
.L_x_39:
[----:B-----5:R-:W-:Y:S01]  /*2650*/  HADD2.F32 R14, -RZ, R24.H0_H0 ;  /* 0x20000018ff0e7230 */ /* 0x020fe20000004100 */
[----:B------:R-:W-:Y:S01]  /*2660*/  ISETP.GT.AND P1, PT, R4, 0x8, PT ;  /* 0x000000080400780c */ /* 0x000fe20003f24270 */
[----:B------:R-:W-:Y:S03]  /*2670*/  BSSY B1, `(.L_x_41) ;  /* 0x0000008000017945 */ /* 0x000fe60003800000 */
[----:B------:R-:W-:Y:S01]  /*2680*/  FMUL R14, R14, R57 ;  /* 0x000000390e0e7220 */ /* 0x000fe20000400000 */
[----:B------:R-:W-:-:S03]  /*2690*/  ISETP.GT.AND P2, PT, R3, RZ, P1 ;  /* 0x000000ff0300720c */ /* 0x000fc60000f44270 */
[----:B------:R-:W-:-:S05]  /*26a0*/  FFMA R14, R27, R56, R14 ;  /* 0x000000381b0e7223 */ /* 0x000fca000000000e */
[----:B------:R-:W-:-:S05]  /*26b0*/  F2FP.F16.F32.PACK_AB R14, RZ, R14 ;  /* 0x0000000eff0e723e */ /* 0x000fca00000000ff */
[----:B------:R3:W-:Y:S01]  /*26c0*/  @P0 STG.E.U16 desc[UR36][R12.64+0x2], R14 ;  /* 0x0000020e0c000986 */ /* 0x0007e2000c101524 */
[----:B------:R-:W-:Y:S05]  /*26d0*/  @!P2 BRA `(.L_x_42) ;  /* 0x000000000004a947 */ /* 0x000fea0003800000 */
[----:B------:R4:W5:Y:S02]  /*26e0*/  LDG.E.LTC128B.U16 R24, desc[UR36][R6.64+0x10] ;  /* 0x0000102406187981 */ /* 0x000964000c1e1520 */
.L_x_42:
[----:B------:R-:W-:Y:S05]  /*26f0*/  BSYNC B1 ;  /* 0x0000000000017941 */ /* 0x000fea0003800000 */
.L_x_41:
[----:B---3-5:R-:W-:Y:S01]  /*2700*/  HADD2.F32 R14, -RZ, R24.H0_H0 ;  /* 0x20000018ff0e7230 */ /* 0x028fe20000004100 */
[----:B------:R-:W-:Y:S01]  /*2710*/  ISETP.GT.AND P0, PT, R4, 0x9, PT ;  /* 0x000000090400780c */ /* 0x000fe20003f04270 */
[----:B------:R-:W-:Y:S03]  /*2720*/  BSSY B1, `(.L_x_43) ;  /* 0x0000008000017945 */ /* 0x000fe60003800000 */
[----:B0-----:R-:W-:Y:S01]  /*2730*/  FMUL R5, R14, R57 ;  /* 0x000000390e057220 */ /* 0x001fe20000400000 */
[----:B------:R-:W-:-:S03]  /*2740*/  ISETP.GT.AND P3, PT, R3, RZ, P0 ;  /* 0x000000ff0300720c */ /* 0x000fc60000764270 */
[----:B------:R-:W-:-:S05]  /*2750*/  FFMA R5, R28, R56, R5 ;  /* 0x000000381c057223 */ /* 0x000fca0000000005 */
[----:B------:R-:W-:-:S05]  /*2760*/  F2FP.F16.F32.PACK_AB R5, RZ, R5 ;  /* 0x00000005ff05723e */ /* 0x000fca00000000ff */
[----:B------:R0:W-:Y:S01]  /*2770*/  @P2 STG.E.U16 desc[UR36][R8.64+0x10], R5 ;  /* 0x0000100508002986 */ /* 0x0001e2000c101524 */
[----:B------:R-:W-:Y:S05]  /*2780*/  @!P3 BRA `(.L_x_44) ;  /* 0x000000000004b947 */ /* 0x000fea0003800000 */
[----:B------:R3:W5:Y:S02]  /*2790*/  LDG.E.LTC128B.U16 R24, desc[UR36][R6.64+0x12] ;  /* 0x0000122406187981 */ /* 0x000764000c1e1520 */
.L_x_44:
[----:B------:R-:W-:Y:S05]  /*27a0*/  BSYNC B1 ;  /* 0x0000000000017941 */ /* 0x000fea0003800000 */
.L_x_43:
[----:B-----5:R-:W-:Y:S01]  /*27b0*/  HADD2.F32 R14, -RZ, R24.H0_H0 ;  /* 0x20000018ff0e7230 */ /* 0x020fe20000004100 */
[----:B------:R-:W-:Y:S01]  /*27c0*/  ISETP.GT.AND P1, PT, R3, 0x8, P1 ;  /* 0x000000080300780c */ /* 0x000fe20000f24270 */
[----:B------:R-:W-:Y:S03]  /*27d0*/  BSSY B1, `(.L_x_45) ;  /* 0x0000007000017945 */ /* 0x000fe60003800000 */
[----:B------:R-:W-:-:S04]  /*27e0*/  FMUL R14, R14, R57 ;  /* 0x000000390e0e7220 */ /* 0x000fc80000400000 */
[----:B------:R-:W-:-:S05]  /*27f0*/  FFMA R14, R29, R56, R14 ;  /* 0x000000381d0e7223 */ /* 0x000fca000000000e */
[----:B------:R-:W-:-:S05]  /*2800*/  F2FP.F16.F32.PACK_AB R14, RZ, R14 ;  /* 0x0000000eff0e723e */ /* 0x000fca00000000ff */
[----:B------:R0:W-:Y:S01]  /*2810*/  @P3 STG.E.U16 desc[UR36][R8.64+0x12], R14 ;  /* 0x0000120e08003986 */ /* 0x0001e2000c101524 */
[----:B------:R-:W-:Y:S05]  /*2820*/  @!P1 BRA `(.L_x_46) ;  /* 0x0000000000049947 */ /* 0x000fea0003800000 */
[----:B------:R0:W5:Y:S02]  /*2830*/  LDG.E.LTC128B.U16 R24, desc[UR36][R10.64+0x10] ;  /* 0x000010240a187981 */ /* 0x000164000c1e1520 */
.L_x_46:
[----:B------:R-:W-:Y:S05]  /*2840*/  BSYNC B1 ;  /* 0x0000000000017941 */ /* 0x000fea0003800000 */
.L_x_45:
[----:B0----5:R-:W-:Y:S01]  /*2850*/  HADD2.F32 R14, -RZ, R24.H0_H0 ;  /* 0x20000018ff0e7230 */ /* 0x021fe20000004100 */
        /* <DEDUP_REMOVED lines=8> */
.L_x_48:
[----:B------:R-:W-:Y:S05]  /*28e0*/  BSYNC B1 ;  /* 0x0000000000017941 */ /* 0x000fea0003800000 */
.L_x_47:
        /* <DEDUP_REMOVED lines=10> */
.L_x_50:
[----:B------:R-:W-:Y:S05]  /*2990*/  BSYNC B1 ;  /* 0x0000000000017941 */ /* 0x000fea0003800000 */
.L_x_49:
[----:B0----5:R-:W-:Y:S01]  /*29a0*/  HADD2.F32 R14, -RZ, R24.H0_H0 ;  /* 0x20000018ff0e7230 */ /* 0x021fe20000004100 */
        /* <DEDUP_REMOVED lines=9> */
.L_x_52:
[----:B------:R-:W-:Y:S05]  /*2a40*/  BSYNC B1 ;  /* 0x0000000000017941 */ /* 0x000fea0003800000 */
.L_x_51:
        /* <DEDUP_REMOVED lines=9> */
.L_x_54:
[----:B------:R-:W-:Y:S05]  /*2ae0*/  BSYNC B1 ;  /* 0x0000000000017941 */ /* 0x000fea0003800000 */
.L_x_53:
        /* <DEDUP_REMOVED lines=9> */
.L_x_56:
[----:B------:R-:W-:Y:S05]  /*2b80*/  BSYNC B1 ;  /* 0x0000000000017941 */ /* 0x000fea0003800000 */
.L_x_55:
        /* <DEDUP_REMOVED lines=10> */
.L_x_58:
[----:B------:R-:W-:Y:S05]  /*2c30*/  BSYNC B1 ;  /* 0x0000000000017941 */ /* 0x000fea0003800000 */
.L_x_57:
        /* <DEDUP_REMOVED lines=10> */
.L_x_60:
[----:B------:R-:W-:Y:S05]  /*2ce0*/  BSYNC B1 ;  /* 0x0000000000017941 */ /* 0x000fea0003800000 */
.L_x_59:
        /* <DEDUP_REMOVED lines=9> */
.L_x_62:
[----:B------:R-:W-:Y:S05]  /*2d80*/  BSYNC B1 ;  /* 0x0000000000017941 */ /* 0x000fea0003800000 */
.L_x_61:
        /* <DEDUP_REMOVED lines=9> */
.L_x_64:
[----:B------:R-:W-:Y:S05]  /*2e20*/  BSYNC B1 ;  /* 0x0000000000017941 */ /* 0x000fea0003800000 */
.L_x_63:
        /* <DEDUP_REMOVED lines=10> */
.L_x_66:
[----:B------:R-:W-:Y:S05]  /*2ed0*/  BSYNC B1 ;  /* 0x0000000000017941 */ /* 0x000fea0003800000 */
.L_x_65:
        /* <DEDUP_REMOVED lines=10> */
.L_x_68:
[----:B------:R-:W-:Y:S05]  /*2f80*/  BSYNC B1 ;  /* 0x0000000000017941 */ /* 0x000fea0003800000 */
.L_x_67:
        /* <DEDUP_REMOVED lines=9> */
.L_x_70:
[----:B------:R-:W-:Y:S05]  /*3020*/  BSYNC B1 ;  /* 0x0000000000017941 */ /* 0x000fea0003800000 */
.L_x_69:
        /* <DEDUP_REMOVED lines=9> */
.L_x_72:
[----:B------:R-:W-:Y:S05]  /*30c0*/  BSYNC B1 ;  /* 0x0000000000017941 */ /* 0x000fea0003800000 */
.L_x_71:
        /* <DEDUP_REMOVED lines=10> */
.L_x_74:
[----:B------:R-:W-:Y:S05]  /*3170*/  BSYNC B1 ;  /* 0x0000000000017941 */ /* 0x000fea0003800000 */
.L_x_73:
        /* <DEDUP_REMOVED lines=10> */
.L_x_76:
[----:B------:R-:W-:Y:S05]  /*3220*/  BSYNC B1 ;  /* 0x0000000000017941 */ /* 0x000fea0003800000 */
.L_x_75:
        /* <DEDUP_REMOVED lines=9> */
.L_x_78:
[----:B------:R-:W-:Y:S05]  /*32c0*/  BSYNC B1 ;  /* 0x0000000000017941 */ /* 0x000fea0003800000 */
.L_x_77:
        /* <DEDUP_REMOVED lines=9> */
.L_x_80:
[----:B------:R-:W-:Y:S05]  /*3360*/  BSYNC B1 ;  /* 0x0000000000017941 */ /* 0x000fea0003800000 */
.L_x_79:
        /* <DEDUP_REMOVED lines=10> */
.L_x_82:
[----:B------:R-:W-:Y:S05]  /*3410*/  BSYNC B1 ;  /* 0x0000000000017941 */ /* 0x000fea0003800000 */
.L_x_81:
        /* <DEDUP_REMOVED lines=10> */
.L_x_84:
[----:B------:R-:W-:Y:S05]  /*34c0*/  BSYNC B1 ;  /* 0x0000000000017941 */ /* 0x000fea0003800000 */
.L_x_83:
        /* <DEDUP_REMOVED lines=9> */
.L_x_86:
[----:B------:R-:W-:Y:S05]  /*3560*/  BSYNC B1 ;  /* 0x0000000000017941 */ /* 0x000fea0003800000 */
.L_x_85:
        /* <DEDUP_REMOVED lines=9> */
.L_x_88:
[----:B------:R-:W-:Y:S05]  /*3600*/  BSYNC B1 ;  /* 0x0000000000017941 */ /* 0x000fea0003800000 */
.L_x_87:
        /* <DEDUP_REMOVED lines=10> */
.L_x_90:
[----:B------:R-:W-:Y:S05]  /*36b0*/  BSYNC B1 ;  /* 0x0000000000017941 */ /* 0x000fea0003800000 */
.L_x_89:
[----:B0----5:R-:W-:Y:S01]  /*36c0*/  HADD2.F32 R14, -RZ, R24.H0_H0 ;  /* 0x20000018ff0e7230 */ /* 0x021fe20000004100 */
[----:B------:R-:W-:Y:S01]  /*36d0*/  ISETP.GT.AND P0, PT, R4, 0x39, PT ;  /* 0x000000390400780c */ /* 0x000fe20003f04270 */
[----:B------:R-:W-:Y:S01]  /*36e0*/  @P2 IMAD.MOV.U32 R4, RZ, RZ, R8 ;  /* 0x000000ffff042224 */ /* 0x000fe200078e0008 */
[----:B------:R-:W-:Y:S02]  /*36f0*/  BSSY B1, `(.L_x_91) ;  /* 0x000000a000017945 */ /* 0x000fe40003800000 */
[----:B------:R-:W-:Y:S01]  /*3700*/  FMUL R5, R14, R57 ;  /* 0x000000390e057220 */ /* 0x000fe20000400000 */
[----:B------:R-:W-:-:S03]  /*3710*/  ISETP.GT.AND P3, PT, R3, RZ, P0 ;  /* 0x000000ff0300720c */ /* 0x000fc60000764270 */
[----:B------:R-:W-:-:S05]  /*3720*/  FFMA R5, R52, R56, R5 ;  /* 0x0000003834057223 */ /* 0x000fca0000000005 */
[----:B------:R-:W-:-:S04]  /*3730*/  F2FP.F16.F32.PACK_AB R5, RZ, R5 ;  /* 0x00000005ff05723e */ /* 0x000fc800000000ff */
[----:B------:R-:W-:Y:S01]  /*3740*/  PRMT R14, R5, 0x7610, R14 ;  /* 0x00007610050e7816 */ /* 0x000fe2000000000e */
[----:B------:R-:W-:-:S05]  /*3750*/  @P2 IMAD.MOV.U32 R5, RZ, RZ, R9 ;  /* 0x000000ffff052224 */ /* 0x000fca00078e0009 */
[----:B------:R0:W-:Y:S01]  /*3760*/  @P2 STG.E.U16 desc[UR36][R4.64+0x70], R14 ;  /* 0x0000700e04002986 */ /* 0x0001e2000c101524 */
[----:B------:R-:W-:Y:S05]  /*3770*/  @!P3 BRA `(.L_x_92) ;  /* 0x000000000004b947 */ /* 0x000fea0003800000 */
[----:B------:R0:W5:Y:S02]  /*3780*/  LDG.E.LTC128B.U16 R24, desc[UR36][R6.64+0x72] ;  /* 0x0000722406187981 */ /* 0x000164000c1e1520 */
.L_x_92:
[----:B------:R-:W-:Y:S05]  /*3790*/  BSYNC B1 ;  /* 0x0000000000017941 */ /* 0x000fea0003800000 */
.L_x_91:
        /* <DEDUP_REMOVED lines=9> */
.L_x_94:
[----:B------:R-:W-:Y:S05]  /*3830*/  BSYNC B1 ;  /* 0x0000000000017941 */ /* 0x000fea0003800000 */
.L_x_93:
[----:B0----5:R-:W-:Y:S01]  /*3840*/  HADD2.F32 R4, -RZ, R24.H0_H0 ;  /* 0x20000018ff047230 */ /* 0x021fe20000004100 */
[----:B------:R-:W-:Y:S01]  /*3850*/  ISETP.GT.AND P0, PT, R3, 0x8, P0 ;  /* 0x000000080300780c */ /* 0x000fe20000704270 */
[----:B------:R-:W-:Y:S03]  /*3860*/  BSSY B1, `(.L_x_95) ;  /* 0x000000a000017945 */ /* 0x000fe60003800000 */
[----:B------:R-:W-:Y:S01]  /*3870*/  FMUL R5, R4, R57 ;  /* 0x0000003904057220 */ /* 0x000fe20000400000 */
[----:B------:R-:W-:-:S03]  /*3880*/  @P1 IMAD.MOV.U32 R4, RZ, RZ, R12 ;  /* 0x000000ffff041224 */ /* 0x000fc600078e000c */
[----:B------:R-:W-:-:S05]  /*3890*/  FFMA R5, R54, R56, R5 ;  /* 0x0000003836057223 */ /* 0x000fca0000000005 */
[----:B------:R-:W-:-:S04]  /*38a0*/  F2FP.F16.F32.PACK_AB R5, RZ, R5 ;  /* 0x00000005ff05723e */ /* 0x000fc800000000ff */
[----:B-1-34-:R-:W-:Y:S01]  /*38b0*/  PRMT R6, R5, 0x7610, R6 ;  /* 0x0000761005067816 */ /* 0x01afe20000000006 */
[----:B------:R-:W-:-:S05]  /*38c0*/  @P1 IMAD.MOV.U32 R5, RZ, RZ, R13 ;  /* 0x000000ffff051224 */ /* 0x000fca00078e000d */
[----:B------:R0:W-:Y:S01]  /*38d0*/  @P1 STG.E.U16 desc[UR36][R4.64+0x70], R6 ;  /* 0x0000700604001986 */ /* 0x0001e2000c101524 */
[----:B------:R-:W-:Y:S05]  /*38e0*/  @!P0 BRA `(.L_x_96) ;  /* 0x0000000000048947 */ /* 0x000fea0003800000 */
[----:B------:R1:W5:Y:S02]  /*38f0*/  LDG.E.LTC128B.U16 R24, desc[UR36][R10.64+0x72] ;  /* 0x000072240a187981 */ /* 0x000364000c1e1520 */
.L_x_96:
[----:B------:R-:W-:Y:S05]  /*3900*/  BSYNC B1 ;  /* 0x0000000000017941 */ /* 0x000fea0003800000 */
.L_x_95:
[----:B------:R-:W-:Y:S05]  /*3910*/  @!P0 BRA `(.L_x_97) ;  /* 0x0000000800a88947 */ /* 0x000fea0003800000 */
[----:B-----5:R-:W-:-:S05]  /*3920*/  HADD2.F32 R24, -RZ, R24.H0_H0 ;  /* 0x20000018ff187230 */ /* 0x020fca0000004100 */
[----:B------:R-:W-:-:S04]  /*3930*/  FMUL R24, R24, R57 ;  /* 0x0000003918187220 */ /* 0x000fc80000400000 */
[----:B------:R-:W-:-:S05]  /*3940*/  FFMA R24, R55, R56, R24 ;  /* 0x0000003837187223 */ /* 0x000fca0000000018 */
[----:B------:R-:W-:-:S05]  /*3950*/  F2FP.F16.F32.PACK_AB R24, RZ, R24 ;  /* 0x00000018ff18723e */ /* 0x000fca00000000ff */
[----:B------:R3:W-:Y:S01]  /*3960*/  STG.E.U16 desc[UR36][R12.64+0x72], R24 ;  /* 0x000072180c007986 */ /* 0x0007e2000c101524 */
[----:B------:R-:W-:Y:S05]  /*3970*/  BRA `(.L_x_97) ;  /* 0x0000000800907947 */ /* 0x000fea0003800000 */
.L_x_36:
[----:B------:R-:W-:Y:S01]  /*3980*/  ISETP.GT.AND P0, PT, R4, 0x1, PT ;  /* 0x000000010400780c */ /* 0x000fe20003f04270 */
[----:B------:R-:W-:Y:S01]  /*3990*/  ULDC.64 UR4, c[0x0][0x5c0] ;  /* 0x0001700000047ab9 */ /* 0x000fe20000000a00 */
[-C--:B------:R-:W-:Y:S01]  /*39a0*/  FMUL R24, R24, R56.reuse ;  /* 0x0000003818187220 */ /* 0x080fe20000400000 */
[-C--:B------:R-:W-:Y:S01]  /*39b0*/  FMUL R25, R25, R56.reuse ;  /* 0x0000003819197220 */ /* 0x080fe20000400000 */
[----:B------:R-:W-:Y:S01]  /*39c0*/  ISETP.GT.AND P3, PT, R3, RZ, P0 ;  /* 0x000000ff0300720c */ /* 0x000fe20000764270 */
[-C--:B------:R-:W-:Y:S01]  /*39d0*/  FMUL R26, R26, R56.reuse ;  /* 0x000000381a1a7220 */ /* 0x080fe20000400000 */
[----:B------:R-:W-:Y:S01]  /*39e0*/  LEA R6, P4, R60, UR4, 0x1 ;  /* 0x000000043c067c11 */ /* 0x000fe2000f8808ff */
[----:B------:R-:W-:Y:S01]  /*39f0*/  FMUL R27, R27, R56 ;  /* 0x000000381b1b7220 */ /* 0x000fe20000400000 */
[----:B------:R-:W-:Y:S01]  /*3a00*/  F2FP.F16.F32.PACK_AB R24, RZ, R24 ;  /* 0x00000018ff18723e */ /* 0x000fe200000000ff */
[-C--:B------:R-:W-:Y:S01]  /*3a10*/  FMUL R28, R28, R56.reuse ;  /* 0x000000381c1c7220 */ /* 0x080fe20000400000 */
[----:B------:R-:W-:Y:S01]  /*3a20*/  LEA.HI.X R7, R60, UR5, R75, 0x1, P4 ;  /* 0x000000053c077c11 */ /* 0x000fe2000a0f0c4b */
[-C--:B------:R-:W-:Y:S01]  /*3a30*/  FMUL R29, R29, R56.reuse ;  /* 0x000000381d1d7220 */ /* 0x080fe20000400000 */
[----:B------:R-:W-:Y:S01]  /*3a40*/  F2FP.F16.F32.PACK_AB R25, RZ, R25 ;  /* 0x00000019ff19723e */ /* 0x000fe200000000ff */
[-C--:B------:R-:W-:Y:S01]  /*3a50*/  FMUL R30, R30, R56.reuse ;  /* 0x000000381e1e7220 */ /* 0x080fe20000400000 */
[----:B------:R-:W-:Y:S01]  /*3a60*/  SHF.L.U64.HI R67, R66, 0x4, R67 ;  /* 0x0000000442437819 */ /* 0x000fe20000010243 */
[----:B------:R-:W-:Y:S01]  /*3a70*/  @P1 STG.E.U16 desc[UR36][R6.64], R24 ;  /* 0x0000001806001986 */ /* 0x000fe2000c101524 */
[----:B------:R-:W-:Y:S01]  /*3a80*/  ISETP.GT.AND P1, PT, R4, 0x8, PT ;  /* 0x000000080400780c */ /* 0x000fe20003f24270 */
[----:B------:R-:W-:Y:S01]  /*3a90*/  FMUL R31, R31, R56 ;  /* 0x000000381f1f7220 */ /* 0x000fe20000400000 */
[C---:B------:R-:W-:Y:S01]  /*3aa0*/  ISETP.GT.AND P4, PT, R3.reuse, 0x8, P0 ;  /* 0x000000080300780c */ /* 0x040fe20000784270 */
[----:B------:R-:W-:Y:S01]  /*3ab0*/  @P3 STG.E.U16 desc[UR36][R6.64+0x2], R25 ;  /* 0x0000021906003986 */ /* 0x000fe2000c101524 */
[----:B------:R-:W-:Y:S01]  /*3ac0*/  LEA R8, P3, R66, R6, 0x4 ;  /* 0x0000000642087211 */ /* 0x000fe200078620ff */
[-C--:B------:R-:W-:Y:S01]  /*3ad0*/  FMUL R32, R32, R56.reuse ;  /* 0x0000003820207220 */ /* 0x080fe20000400000 */
[----:B------:R-:W-:Y:S01]  /*3ae0*/  ISETP.GT.AND P2, PT, R3, 0x8, P2 ;  /* 0x000000080300780c */ /* 0x000fe20001744270 */
[-C--:B------:R-:W-:Y:S01]  /*3af0*/  FMUL R33, R33, R56.reuse ;  /* 0x0000003821217220 */ /* 0x080fe20000400000 */
[----:B------:R-:W-:Y:S01]  /*3b00*/  ISETP.GT.AND P0, PT, R4, 0x9, PT ;  /* 0x000000090400780c */ /* 0x000fe20003f04270 */
[----:B------:R-:W-:Y:S01]  /*3b10*/  IMAD.X R9, R67, 0x1, R7, P3 ;  /* 0x0000000143097824 */ /* 0x000fe200018e0607 */
[C---:B------:R-:W-:Y:S01]  /*3b20*/  ISETP.GT.AND P5, PT, R3.reuse, RZ, P1 ;  /* 0x000000ff0300720c */ /* 0x040fe20000fa4270 */
[-C--:B------:R-:W-:Y:S01]  /*3b30*/  FMUL R34, R34, R56.reuse ;  /* 0x0000003822227220 */ /* 0x080fe20000400000 */
[----:B------:R-:W-:Y:S01]  /*3b40*/  ISETP.GT.AND P3, PT, R3, RZ, P0 ;  /* 0x000000ff0300720c */ /* 0x000fe20000764270 */
[----:B------:R-:W-:Y:S01]  /*3b50*/  FMUL R35, R35, R56 ;  /* 0x0000003823237220 */ /* 0x000fe20000400000 */
[----:B------:R-:W-:Y:S01]  /*3b60*/  F2FP.F16.F32.PACK_AB R26, RZ, R26 ;  /* 0x0000001aff1a723e */ /* 0x000fe200000000ff */
[-C--:B------:R-:W-:Y:S01]  /*3b70*/  FMUL R36, R36, R56.reuse ;  /* 0x0000003824247220 */ /* 0x080fe20000400000 */
[----:B------:R-:W-:Y:S01]  /*3b80*/  F2FP.F16.F32.PACK_AB R27, RZ, R27 ;  /* 0x0000001bff1b723e */ /* 0x000fe200000000ff */
[----:B------:R-:W-:Y:S01]  /*3b90*/  FMUL R37, R37, R56 ;  /* 0x0000003825257220 */ /* 0x000fe20000400000 */
[----:B------:R-:W-:Y:S01]  /*3ba0*/  F2FP.F16.F32.PACK_AB R28, RZ, R28 ;  /* 0x0000001cff1c723e */ /* 0x000fe200000000ff */
[----:B------:R-:W-:Y:S01]  /*3bb0*/  @P2 STG.E.U16 desc[UR36][R8.64], R26 ;  /* 0x0000001a08002986 */ /* 0x000fe2000c101524 */
[----:B------:R-:W-:Y:S01]  /*3bc0*/  F2FP.F16.F32.PACK_AB R29, RZ, R29 ;  /* 0x0000001dff1d723e */ /* 0x000fe200000000ff */
[-C--:B------:R-:W-:Y:S01]  /*3bd0*/  FMUL R38, R38, R56.reuse ;  /* 0x0000003826267220 */ /* 0x080fe20000400000 */
[----:B------:R-:W-:Y:S01]  /*3be0*/  ISETP.GT.AND P2, PT, R3, 0x8, P1 ;  /* 0x000000080300780c */ /* 0x000fe20000f44270 */
[----:B------:R-:W-:Y:S01]  /*3bf0*/  @P4 STG.E.U16 desc[UR36][R8.64+0x2], R27 ;  /* 0x0000021b08004986 */ /* 0x000fe2000c101524 */
[----:B------:R-:W-:Y:S01]  /*3c00*/  ISETP.GT.AND P1, PT, R4, 0x10, PT ;  /* 0x000000100400780c */ /* 0x000fe20003f24270 */
[----:B------:R-:W-:Y:S01]  /*3c10*/  FMUL R39, R39, R56 ;  /* 0x0000003827277220 */ /* 0x000fe20000400000 */
[----:B------:R-:W-:Y:S01]  /*3c20*/  F2FP.F16.F32.PACK_AB R30, RZ, R30 ;  /* 0x0000001eff1e723e */ /* 0x000fe200000000ff */
[----:B------:R-:W-:Y:S01]  /*3c30*/  @P5 STG.E.U16 desc[UR36][R6.64+0x10], R28 ;  /* 0x0000101c06005986 */ /* 0x000fe2000c101524 */
[C---:B------:R-:W-:Y:S01]  /*3c40*/  ISETP.GT.AND P4, PT, R3.reuse, RZ, P1 ;  /* 0x000000ff0300720c */ /* 0x040fe20000f84270 */
[-C--:B------:R-:W-:Y:S01]  /*3c50*/  FMUL R40, R40, R56.reuse ;  /* 0x0000003828287220 */ /* 0x080fe20000400000 */
[----:B------:R-:W-:Y:S01]  /*3c60*/  F2FP.F16.F32.PACK_AB R31, RZ, R31 ;  /* 0x0000001fff1f723e */ /* 0x000fe200000000ff */
[----:B------:R-:W-:Y:S01]  /*3c70*/  @P3 STG.E.U16 desc[UR36][R6.64+0x12], R29 ;  /* 0x0000121d06003986 */ /* 0x000fe2000c101524 */
[----:B------:R-:W-:Y:S01]  /*3c80*/  ISETP.GT.AND P3, PT, R3, 0x8, P0 ;  /* 0x000000080300780c */ /* 0x000fe20000764270 */
[----:B------:R-:W-:Y:S01]  /*3c90*/  FMUL R41, R41, R56 ;  /* 0x0000003829297220 */ /* 0x000fe20000400000 */
[----:B------:R-:W-:Y:S01]  /*3ca0*/  ISETP.GT.AND P0, PT, R4, 0x11, PT ;  /* 0x000000110400780c */ /* 0x000fe20003f04270 */
[----:B------:R-:W-:Y:S01]  /*3cb0*/  @P2 STG.E.U16 desc[UR36][R8.64+0x10], R30 ;  /* 0x0000101e08002986 */ /* 0x000fe2000c101524 */
[----:B------:R-:W-:Y:S01]  /*3cc0*/  F2FP.F16.F32.PACK_AB R32, RZ, R32 ;  /* 0x00000020ff20723e */ /* 0x000fe200000000ff */
[-C--:B------:R-:W-:Y:S01]  /*3cd0*/  FMUL R42, R42, R56.reuse ;  /* 0x000000382a2a7220 */ /* 0x080fe20000400000 */
[----:B------:R-:W-:Y:S01]  /*3ce0*/  ISETP.GT.AND P5, PT, R3, RZ, P0 ;  /* 0x000000ff0300720c */ /* 0x000fe200007a4270 */
[-C--:B------:R-:W-:Y:S01]  /*3cf0*/  FMUL R43, R43, R56.reuse ;  /* 0x000000382b2b7220 */ /* 0x080fe20000400000 */
[----:B------:R-:W-:Y:S01]  /*3d00*/  ISETP.GT.AND P2, PT, R3, 0x8, P1 ;  /* 0x000000080300780c */ /* 0x000fe20000f44270 */
[-C--:B------:R-:W-:Y:S01]  /*3d10*/  FMUL R44, R44, R56.reuse ;  /* 0x000000382c2c7220 */ /* 0x080fe20000400000 */
[----:B------:R-:W-:Y:S01]  /*3d20*/  ISETP.GT.AND P1, PT, R4, 0x18, PT ;  /* 0x000000180400780c */ /* 0x000fe20003f24270 */
[-C--:B------:R-:W-:Y:S01]  /*3d30*/  FMUL R45, R45, R56.reuse ;  /* 0x000000382d2d7220 */ /* 0x080fe20000400000 */
[----:B------:R-:W-:Y:S01]  /*3d40*/  F2FP.F16.F32.PACK_AB R33, RZ, R33 ;  /* 0x00000021ff21723e */ /* 0x000fe200000000ff */
[----:B------:R-:W-:Y:S01]  /*3d50*/  @P3 STG.E.U16 desc[UR36][R8.64+0x12], R31 ;  /* 0x0000121f08003986 */ /* 0x000fe2000c101524 */
[C---:B------:R-:W-:Y:S01]  /*3d60*/  ISETP.GT.AND P3, PT, R3.reuse, 0x8, P0 ;  /* 0x000000080300780c */ /* 0x040fe20000764270 */
[-C--:B------:R-:W-:Y:S01]  /*3d70*/  FMUL R46, R46, R56.reuse ;  /* 0x000000382e2e7220 */ /* 0x080fe20000400000 */
[----:B------:R-:W-:Y:S01]  /*3d80*/  ISETP.GT.AND P0, PT, R4, 0x19, PT ;  /* 0x000000190400780c */ /* 0x000fe20003f04270 */
[----:B------:R-:W-:Y:S01]  /*3d90*/  @P4 STG.E.U16 desc[UR36][R6.64+0x20], R32 ;  /* 0x0000202006004986 */ /* 0x000fe2000c101524 */
[----:B------:R-:W-:Y:S01]  /*3da0*/  ISETP.GT.AND P4, PT, R3, RZ, P1 ;  /* 0x000000ff0300720c */ /* 0x000fe20000f84270 */
[----:B------:R-:W-:Y:S01]  /*3db0*/  FMUL R47, R47, R56 ;  /* 0x000000382f2f7220 */ /* 0x000fe20000400000 */
[----:B------:R-:W-:Y:S01]  /*3dc0*/  F2FP.F16.F32.PACK_AB R34, RZ, R34 ;  /* 0x00000022ff22723e */ /* 0x000fe200000000ff */
[----:B------:R-:W-:Y:S01]  /*3dd0*/  @P5 STG.E.U16 desc[UR36][R6.64+0x22], R33 ;  /* 0x0000222106005986 */ /* 0x000fe2000c101524 */
[----:B------:R-:W-:Y:S01]  /*3de0*/  ISETP.GT.AND P5, PT, R3, RZ, P0 ;  /* 0x000000ff0300720c */ /* 0x000fe200007a4270 */
[----:B------:R-:W-:Y:S01]  /*3df0*/  FMUL R48, R48, R56 ;  /* 0x0000003830307220 */ /* 0x000fe20000400000 */
[----:B------:R-:W-:Y:S01]  /*3e00*/  F2FP.F16.F32.PACK_AB R35, RZ, R35 ;  /* 0x00000023ff23723e */ /* 0x000fe200000000ff */
[----:B------:R-:W-:Y:S01]  /*3e10*/  @P2 STG.E.U16 desc[UR36][R8.64+0x20], R34 ;  /* 0x0000202208002986 */ /* 0x000fe2000c101524 */
[----:B------:R-:W-:Y:S01]  /*3e20*/  F2FP.F16.F32.PACK_AB R36, RZ, R36 ;  /* 0x00000024ff24723e */ /* 0x000fe200000000ff */
[-C--:B------:R-:W-:Y:S01]  /*3e30*/  FMUL R49, R49, R56.reuse ;  /* 0x0000003831317220 */ /* 0x080fe20000400000 */
[C---:B------:R-:W-:Y:S01]  /*3e40*/  ISETP.GT.AND P2, PT, R3.reuse, 0x8, P1 ;  /* 0x000000080300780c */ /* 0x040fe20000f44270 */
[----:B------:R-:W-:Y:S01]  /*3e50*/  @P3 STG.E.U16 desc[UR36][R8.64+0x22], R35 ;  /* 0x0000222308003986 */ /* 0x000fe2000c101524 */
[----:B------:R-:W-:Y:S01]  /*3e60*/  ISETP.GT.AND P1, PT, R4, 0x20, PT ;  /* 0x000000200400780c */ /* 0x000fe20003f24270 */
[-C--:B------:R-:W-:Y:S01]  /*3e70*/  FMUL R50, R50, R56.reuse ;  /* 0x0000003832327220 */ /* 0x080fe20000400000 */
[----:B------:R-:W-:Y:S01]  /*3e80*/  F2FP.F16.F32.PACK_AB R37, RZ, R37 ;  /* 0x00000025ff25723e */ /* 0x000fe200000000ff */
[----:B------:R-:W-:Y:S01]  /*3e90*/  @P4 STG.E.U16 desc[UR36][R6.64+0x30], R36 ;  /* 0x0000302406004986 */ /* 0x000fe2000c101524 */
[----:B------:R-:W-:Y:S01]  /*3ea0*/  ISETP.GT.AND P3, PT, R3, 0x8, P0 ;  /* 0x000000080300780c */ /* 0x000fe20000764270 */
[-C--:B------:R-:W-:Y:S01]  /*3eb0*/  FMUL R51, R51, R56.reuse ;  /* 0x0000003833337220 */ /* 0x080fe20000400000 */
[----:B------:R-:W-:Y:S01]  /*3ec0*/  ISETP.GT.AND P0, PT, R4, 0x21, PT ;  /* 0x000000210400780c */ /* 0x000fe20003f04270 */
[----:B------:R-:W-:Y:S01]  /*3ed0*/  @P5 STG.E.U16 desc[UR36][R6.64+0x32], R37 ;  /* 0x0000322506005986 */ /* 0x000fe2000c101524 */
        /* <DEDUP_REMOVED lines=10> */
[----:B------:R-:W-:-:S02]  /*3f80*/  F2FP.F16.F32.PACK_AB R41, RZ, R41 ;  /* 0x00000029ff29723e */ /* 0x000fc400000000ff */
[C---:B------:R-:W-:Y:S01]  /*3f90*/  ISETP.GT.AND P1, PT, R3.reuse, 0x8, P1 ;  /* 0x000000080300780c */ /* 0x040fe20000f24270 */
[----:B------:R-:W-:Y:S01]  /*3fa0*/  @P3 STG.E.U16 desc[UR36][R8.64+0x32], R39 ;  /* 0x0000322708003986 */ /* 0x000fe2000c101524 */
[C---:B------:R-:W-:Y:S02]  /*3fb0*/  ISETP.GT.AND P2, PT, R3.reuse, 0x8, P0 ;  /* 0x000000080300780c */ /* 0x040fe40000744270 */
[C---:B------:R-:W-:Y:S01]  /*3fc0*/  ISETP.GT.AND P0, PT, R4.reuse, 0x29, PT ;  /* 0x000000290400780c */ /* 0x040fe20003f04270 */
[----:B------:R-:W-:Y:S01]  /*3fd0*/  @P4 STG.E.U16 desc[UR36][R6.64+0x40], R40 ;  /* 0x0000402806004986 */ /* 0x000fe2000c101524 */
[----:B------:R-:W-:Y:S02]  /*3fe0*/  ISETP.GT.AND P4, PT, R4, 0x28, PT ;  /* 0x000000280400780c */ /* 0x000fe40003f84270 */
[----:B------:R-:W-:Y:S01]  /*3ff0*/  F2FP.F16.F32.PACK_AB R42, RZ, R42 ;  /* 0x0000002aff2a723e */ /* 0x000fe200000000ff */
[----:B------:R-:W-:Y:S01]  /*4000*/  @P5 STG.E.U16 desc[UR36][R6.64+0x42], R41 ;  /* 0x0000422906005986 */ /* 0x000fe2000c101524 */
[----:B------:R-:W-:-:S02]  /*4010*/  ISETP.GT.AND P5, PT, R3, RZ, P4 ;  /* 0x000000ff0300720c */ /* 0x000fc400027a4270 */
[C---:B------:R-:W-:Y:S01]  /*4020*/  ISETP.GT.AND P3, PT, R3.reuse, RZ, P0 ;  /* 0x000000ff0300720c */ /* 0x040fe20000764270 */
[----:B------:R-:W-:Y:S01]  /*4030*/  @P1 STG.E.U16 desc[UR36][R8.64+0x40], R42 ;  /* 0x0000402a08001986 */ /* 0x000fe2000c101524 */
[----:B------:R-:W-:Y:S02]  /*4040*/  F2FP.F16.F32.PACK_AB R43, RZ, R43 ;  /* 0x0000002bff2b723e */ /* 0x000fe400000000ff */
[----:B------:R-:W-:Y:S02]  /*4050*/  F2FP.F16.F32.PACK_AB R44, RZ, R44 ;  /* 0x0000002cff2c723e */ /* 0x000fe400000000ff */
[C---:B------:R-:W-:Y:S01]  /*4060*/  ISETP.GT.AND P4, PT, R3.reuse, 0x8, P4 ;  /* 0x000000080300780c */ /* 0x040fe20002784270 */
[----:B------:R-:W-:Y:S01]  /*4070*/  @P2 STG.E.U16 desc[UR36][R8.64+0x42], R43 ;  /* 0x0000422b08002986 */ /* 0x000fe2000c101524 */
[----:B------:R-:W-:Y:S02]  /*4080*/  F2FP.F16.F32.PACK_AB R45, RZ, R45 ;  /* 0x0000002dff2d723e */ /* 0x000fe400000000ff */
[----:B------:R-:W-:Y:S01]  /*4090*/  ISETP.GT.AND P2, PT, R4, 0x31, PT ;  /* 0x000000310400780c */ /* 0x000fe20003f44270 */
[----:B------:R-:W-:Y:S01]  /*40a0*/  @P5 STG.E.U16 desc[UR36][R6.64+0x50], R44 ;  /* 0x0000502c06005986 */ /* 0x000fe2000c101524 */
[----:B------:R-:W-:-:S02]  /*40b0*/  ISETP.GT.AND P5, PT, R3, 0x8, P0 ;  /* 0x000000080300780c */ /* 0x000fc400007a4270 */
[C---:B------:R-:W-:Y:S01]  /*40c0*/  ISETP.GT.AND P1, PT, R4.reuse, 0x38, PT ;  /* 0x000000380400780c */ /* 0x040fe20003f24270 */
[----:B------:R-:W-:Y:S01]  /*40d0*/  @P3 STG.E.U16 desc[UR36][R6.64+0x52], R45 ;  /* 0x0000522d06003986 */ /* 0x000fe2000c101524 */
[C---:B------:R-:W-:Y:S02]  /*40e0*/  ISETP.GT.AND P3, PT, R4.reuse, 0x30, PT ;  /* 0x000000300400780c */ /* 0x040fe40003f64270 */
[----:B------:R-:W-:Y:S01]  /*40f0*/  ISETP.GT.AND P0, PT, R4, 0x39, PT ;  /* 0x000000390400780c */ /* 0x000fe20003f04270 */
[----:B------:R-:W-:Y:S01]  /*4100*/  @P4 IMAD.MOV.U32 R4, RZ, RZ, R8 ;  /* 0x000000ffff044224 */ /* 0x000fe200078e0008 */
[----:B------:R-:W-:Y:S01]  /*4110*/  F2FP.F16.F32.PACK_AB R46, RZ, R46 ;  /* 0x0000002eff2e723e */ /* 0x000fe200000000ff */
[----:B------:R-:W-:Y:S01]  /*4120*/  @P4 IMAD.MOV.U32 R5, RZ, RZ, R9 ;  /* 0x000000ffff054224 */ /* 0x000fe200078e0009 */
[----:B------:R-:W-:Y:S02]  /*4130*/  F2FP.F16.F32.PACK_AB R47, RZ, R47 ;  /* 0x0000002fff2f723e */ /* 0x000fe400000000ff */
[----:B------:R-:W-:-:S02]  /*4140*/  F2FP.F16.F32.PACK_AB R48, RZ, R48 ;  /* 0x00000030ff30723e */ /* 0x000fc400000000ff */
[----:B------:R0:W-:Y:S01]  /*4150*/  @P4 STG.E.U16 desc[UR36][R4.64+0x50], R46 ;  /* 0x0000502e04004986 */ /* 0x0001e2000c101524 */
[C---:B------:R-:W-:Y:S02]  /*4160*/  ISETP.GT.AND P4, PT, R3.reuse, RZ, P2 ;  /* 0x000000ff0300720c */ /* 0x040fe40001784270 */
[----:B------:R-:W-:Y:S02]  /*4170*/  F2FP.F16.F32.PACK_AB R49, RZ, R49 ;  /* 0x00000031ff31723e */ /* 0x000fe400000000ff */
[----:B------:R-:W-:Y:S02]  /*4180*/  ISETP.GT.AND P2, PT, R3, 0x8, P2 ;  /* 0x000000080300780c */ /* 0x000fe40001744270 */
[----:B------:R-:W-:Y:S02]  /*4190*/  F2FP.F16.F32.PACK_AB R50, RZ, R50 ;  /* 0x00000032ff32723e */ /* 0x000fe400000000ff */
[----:B------:R-:W-:Y:S02]  /*41a0*/  F2FP.F16.F32.PACK_AB R51, RZ, R51 ;  /* 0x00000033ff33723e */ /* 0x000fe400000000ff */
[----:B------:R-:W-:Y:S01]  /*41b0*/  F2FP.F16.F32.PACK_AB R52, RZ, R52 ;  /* 0x00000034ff34723e */ /* 0x000fe200000000ff */
[----:B0-----:R-:W-:Y:S01]  /*41c0*/  @P5 IMAD.MOV.U32 R4, RZ, RZ, R8 ;  /* 0x000000ffff045224 */ /* 0x001fe200078e0008 */
[----:B------:R-:W-:Y:S01]  /*41d0*/  F2FP.F16.F32.PACK_AB R53, RZ, R53 ;  /* 0x00000035ff35723e */ /* 0x000fe200000000ff */
[----:B------:R-:W-:Y:S01]  /*41e0*/  @P5 IMAD.MOV.U32 R5, RZ, RZ, R9 ;  /* 0x000000ffff055224 */ /* 0x000fe200078e0009 */
[----:B------:R-:W-:-:S02]  /*41f0*/  F2FP.F16.F32.PACK_AB R54, RZ, R54 ;  /* 0x00000036ff36723e */ /* 0x000fc400000000ff */
[----:B------:R-:W-:Y:S02]  /*4200*/  F2FP.F16.F32.PACK_AB R55, RZ, R55 ;  /* 0x00000037ff37723e */ /* 0x000fe400000000ff */
[----:B------:R0:W-:Y:S01]  /*4210*/  @P5 STG.E.U16 desc[UR36][R4.64+0x52], R47 ;  /* 0x0000522f04005986 */ /* 0x0001e2000c101524 */
[C---:B------:R-:W-:Y:S02]  /*4220*/  ISETP.GT.AND P5, PT, R3.reuse, RZ, P3 ;  /* 0x000000ff0300720c */ /* 0x040fe40001fa4270 */
[----:B------:R-:W-:-:S11]  /*4230*/  ISETP.GT.AND P3, PT, R3, 0x8, P3 ;  /* 0x000000080300780c */ /* 0x000fd60001f64270 */
[----:B0-----:R-:W-:Y:S02]  /*4240*/  @P5 IMAD.MOV.U32 R4, RZ, RZ, R6 ;  /* 0x000000ffff045224 */ /* 0x001fe400078e0006 */
[----:B------:R-:W-:-:S05]  /*4250*/  @P5 IMAD.MOV.U32 R5, RZ, RZ, R7 ;  /* 0x000000ffff055224 */ /* 0x000fca00078e0007 */
[----:B------:R0:W-:Y:S01]  /*4260*/  @P5 STG.E.U16 desc[UR36][R4.64+0x60], R48 ;  /* 0x0000603004005986 */ /* 0x0001e2000c101524 */
[C---:B------:R-:W-:Y:S02]  /*4270*/  ISETP.GT.AND P5, PT, R3.reuse, RZ, P0 ;  /* 0x000000ff0300720c */ /* 0x040fe400007a4270 */
[----:B------:R-:W-:Y:S01]  /*4280*/  ISETP.GT.AND P0, PT, R3, 0x8, P0 ;  /* 0x000000080300780c */ /* 0x000fe20000704270 */
[----:B0-----:R-:W-:Y:S02]  /*4290*/  @P4 IMAD.MOV.U32 R4, RZ, RZ, R6 ;  /* 0x000000ffff044224 */ /* 0x001fe400078e0006 */
[----:B------:R-:W-:-:S05]  /*42a0*/  @P4 IMAD.MOV.U32 R5, RZ, RZ, R7 ;  /* 0x000000ffff054224 */ /* 0x000fca00078e0007 */
[----:B------:R0:W-:Y:S01]  /*42b0*/  @P4 STG.E.U16 desc[UR36][R4.64+0x62], R49 ;  /* 0x0000623104004986 */ /* 0x0001e2000c101524 */
[C---:B------:R-:W-:Y:S02]  /*42c0*/  ISETP.GT.AND P4, PT, R3.reuse, RZ, P1 ;  /* 0x000000ff0300720c */ /* 0x040fe40000f84270 */
[----:B------:R-:W-:Y:S01]  /*42d0*/  ISETP.GT.AND P1, PT, R3, 0x8, P1 ;  /* 0x000000080300780c */ /* 0x000fe20000f24270 */
[----:B0-----:R-:W-:Y:S02]  /*42e0*/  @P3 IMAD.MOV.U32 R4, RZ, RZ, R8 ;  /* 0x000000ffff043224 */ /* 0x001fe400078e0008 */
[----:B------:R-:W-:-:S05]  /*42f0*/  @P3 IMAD.MOV.U32 R5, RZ, RZ, R9 ;  /* 0x000000ffff053224 */ /* 0x000fca00078e0009 */
[----:B------:R0:W-:Y:S02]  /*4300*/  @P3 STG.E.U16 desc[UR36][R4.64+0x60], R50 ;  /* 0x0000603204003986 */ /* 0x0001e4000c101524 */
[----:B0-----:R-:W-:Y:S02]  /*4310*/  @P2 IMAD.MOV.U32 R4, RZ, RZ, R8 ;  /* 0x000000ffff042224 */ /* 0x001fe400078e0008 */
[----:B------:R-:W-:-:S05]  /*4320*/  @P2 IMAD.MOV.U32 R5, RZ, RZ, R9 ;  /* 0x000000ffff052224 */ /* 0x000fca00078e0009 */
[----:B------:R0:W-:Y:S02]  /*4330*/  @P2 STG.E.U16 desc[UR36][R4.64+0x62], R51 ;  /* 0x0000623304002986 */ /* 0x0001e4000c101524 */
[----:B0-----:R-:W-:Y:S02]  /*4340*/  @P4 IMAD.MOV.U32 R4, RZ, RZ, R6 ;  /* 0x000000ffff044224 */ /* 0x001fe400078e0006 */
[----:B------:R-:W-:-:S05]  /*4350*/  @P4 IMAD.MOV.U32 R5, RZ, RZ, R7 ;  /* 0x000000ffff054224 */ /* 0x000fca00078e0007 */
[----:B------:R0:W-:Y:S04]  /*4360*/  @P4 STG.E.U16 desc[UR36][R4.64+0x70], R52 ;  /* 0x0000703404004986 */ /* 0x0001e8000c101524 */
[----:B------:R1:W-:Y:S01]  /*4370*/  @P5 STG.E.U16 desc[UR36][R6.64+0x72], R53 ;  /* 0x0000723506005986 */ /* 0x0003e2000c101524 */
[----:B0-----:R-:W-:Y:S02]  /*4380*/  @P1 IMAD.MOV.U32 R4, RZ, RZ, R8 ;  /* 0x000000ffff041224 */ /* 0x001fe400078e0008 */
[----:B------:R-:W-:-:S05]  /*4390*/  @P1 IMAD.MOV.U32 R5, RZ, RZ, R9 ;  /* 0x000000ffff051224 */ /* 0x000fca00078e0009 */
[----:B------:R1:W-:Y:S04]  /*43a0*/  @P1 STG.E.U16 desc[UR36][R4.64+0x70], R54 ;  /* 0x0000703604001986 */ /* 0x0003e8000c101524 */
[----:B------:R1:W-:Y:S02]  /*43b0*/  @P0 STG.E.U16 desc[UR36][R8.64+0x72], R55 ;  /* 0x0000723708000986 */ /* 0x0003e4000c101524 */
.L_x_97:
[----:B------:R-:W-:Y:S05]  /*43c0*/  BSYNC B0 ;  /* 0x0000000000007941 */ /* 0x000fea0003800000 */
.L_x_35:
[----:B------:R-:W-:Y:S01]  /*43d0*/  ULDC UR4, c[0x0][0xc] ;  /* 0x0000030000047ab9 */ /* 0x000fe20000000800 */
[----:B------:R-:W-:Y:S01]  /*43e0*/  ULDC UR5, c[0x0][0x10] ;  /* 0x0000040000057ab9 */ /* 0x000fe20000000800 */
[----:B------:R-:W4:Y:S01]  /*43f0*/  LDC R3, c[0x0][0x14] ;  /* 0x00000500ff037b82 */ /* 0x000f220000000800 */
[----:B------:R-:W-:Y:S01]  /*4400*/  UIMAD.WIDE.U32 UR4, UR4, UR5, URZ ;  /* 0x00000005040472a5 */ /* 0x000fe2000f8e003f */
[----:B------:R-:W-:Y:S02]  /*4410*/  IMAD.MOV.U32 R61, RZ, RZ, -0x1 ;  /* 0xffffffffff3d7424 */ /* 0x000fe400078e00ff */
[----:B------:R-:W-:-:S03]  /*4420*/  IMAD.MOV.U32 R59, RZ, RZ, -0x1 ;  /* 0xffffffffff3b7424 */ /* 0x000fc600078e00ff */
[----:B----4-:R-:W-:-:S04]  /*4430*/  IMAD.WIDE.U32 R16, R3, UR4, R16 ;  /* 0x0000000403107c25 */ /* 0x010fc8000f8e0010 */
[----:B------:R-:W-:Y:S01]  /*4440*/  IMAD R3, R3, UR5, RZ ;  /* 0x0000000503037c24 */ /* 0x000fe2000f8e02ff */
[----:B------:R-:W-:Y:S02]  /*4450*/  ULDC.64 UR4, c[0x0][0x650] ;  /* 0x0001940000047ab9 */ /* 0x000fe40000000a00 */
[----:B------:R-:W-:Y:S01]  /*4460*/  ISETP.GE.U32.AND P0, PT, R16, UR4, PT ;  /* 0x0000000410007c0c */ /* 0x000fe2000bf06070 */
[--C-:B------:R-:W-:Y:S01]  /*4470*/  IMAD.IADD R17, R17, 0x1, R3.reuse ;  /* 0x0000000111117824 */ /* 0x100fe200078e0203 */
[----:B------:R-:W-:-:S04]  /*4480*/  PRMT R3, RZ, 0x7610, R3 ;  /* 0x00007610ff037816 */ /* 0x000fc80000000003 */
[----:B------:R-:W-:-:S13]  /*4490*/  ISETP.GE.U32.AND.EX P0, PT, R17, UR5, PT, P0 ;  /* 0x0000000511007c0c */ /* 0x000fda000bf06100 */
[----:B------:R-:W-:Y:S05]  /*44a0*/  @P0 BRA `(.L_x_98) ;  /* 0x0000000400640947 */ /* 0x000fea0003800000 */
[----:B---3--:R-:W3:Y:S01]  /*44b0*/  S2R R12, SR_CTAID.X ;  /* 0x00000000000c7919 */ /* 0x008ee20000002500 */
[----:B-12---:R-:W1:Y:S01]  /*44c0*/  LDC.64 R10, c[0x0][0x628] ;  /* 0x00018a00ff0a7b82 */ /* 0x006e620000000a00 */
[----:B------:R-:W-:Y:S01]  /*44d0*/  ULDC UR4, c[0x0][0x150] ;  /* 0x0000540000047ab9 */ /* 0x000fe20000000800 */
[----:B------:R-:W-:Y:S01]  /*44e0*/  IMAD.MOV.U32 R8, RZ, RZ, R16 ;  /* 0x000000ffff087224 */ /* 0x000fe200078e0010 */
[----:B-----5:R-:W2:Y:S01]  /*44f0*/  S2R R24, SR_CTAID.Y ;  /* 0x0000000000187919 */ /* 0x020ea20000002600 */
[----:B------:R-:W-:-:S04]  /*4500*/  IMAD.MOV.U32 R9, RZ, RZ, R17 ;  /* 0x000000ffff097224 */ /* 0x000fc800078e0011 */
[----:B------:R-:W4:Y:S08]  /*4510*/  LDC R21, c[0x0][0x144] ;  /* 0x00005100ff157b82 */ /* 0x000f300000000800 */
[----:B------:R-:W0:Y:S08]  /*4520*/  LDC R0, c[0x0][0x630] ;  /* 0x00018c00ff007b82 */ /* 0x000e300000000800 */
[----:B------:R-:W0:Y:S01]  /*4530*/  LDC.64 R14, c[0x0][0x620] ;  /* 0x00018800ff0e7b82 */ /* 0x000e220000000a00 */
[----:B-1----:R-:W-:-:S04]  /*4540*/  ISETP.NE.U32.AND P0, PT, R10, RZ, PT ;  /* 0x000000ff0a00720c */ /* 0x002fc80003f05070 */
[----:B------:R-:W-:Y:S02]  /*4550*/  ISETP.NE.AND.EX P0, PT, R11, RZ, PT, P0 ;  /* 0x000000ff0b00720c */ /* 0x000fe40003f05300 */
[----:B---3--:R-:W-:-:S05]  /*4560*/  I2FP.F32.U32 R3, R12 ;  /* 0x0000000c00037245 */ /* 0x008fca0000201000 */
[----:B------:R-:W-:-:S04]  /*4570*/  FMUL R3, R3, UR4 ;  /* 0x0000000403037c20 */ /* 0x000fc80008400000 */
[----:B------:R1:W3:Y:S02]  /*4580*/  F2I.U32.TRUNC.NTZ R20, R3 ;  /* 0x0000000300147305 */ /* 0x0002e4000020f000 */
[----:B--2-4-:R-:W-:Y:S05]  /*4590*/  @!P0 BRA `(.L_x_99) ;  /* 0x0000000000288947 */ /* 0x014fea0003800000 */
[----:B-1----:R-:W1:Y:S02]  /*45a0*/  LDC R3, c[0x0][0x634] ;  /* 0x00018d00ff037b82 */ /* 0x002e640000000800 */
[----:B-1----:R-:W-:-:S05]  /*45b0*/  IADD3 R3, P0, R16, R3, RZ ;  /* 0x0000000310037210 */ /* 0x002fca0007f1e0ff */
[----:B------:R-:W-:-:S04]  /*45c0*/  IMAD.X R13, RZ, RZ, R17, P0 ;  /* 0x000000ffff0d7224 */ /* 0x000fc800000e0611 */
[----:B0-----:R-:W-:-:S04]  /*45d0*/  IMAD.WIDE.U32 R4, R13, R10, RZ ;  /* 0x0000000a0d047225 */ /* 0x001fc800078e00ff */
[----:B------:R-:W-:-:S04]  /*45e0*/  IMAD.WIDE.U32 R6, P0, R3, R11, R4 ;  /* 0x0000000b03067225 */ /* 0x000fc80007800004 */
[----:B------:R-:W-:-:S04]  /*45f0*/  IMAD.WIDE.U32 R4, R3, R10, RZ ;  /* 0x0000000a03047225 */ /* 0x000fc800078e00ff */
[----:B------:R-:W-:Y:S01]  /*4600*/  IMAD.X R9, RZ, RZ, RZ, P0 ;  /* 0x000000ffff097224 */ /* 0x000fe200000e06ff */
[----:B------:R-:W-:Y:S01]  /*4610*/  IADD3 RZ, P0, R5, R6, RZ ;  /* 0x0000000605ff7210 */ /* 0x000fe20007f1e0ff */
[----:B------:R-:W-:-:S04]  /*4620*/  IMAD.MOV.U32 R8, RZ, RZ, R7 ;  /* 0x000000ffff087224 */ /* 0x000fc800078e0007 */
[----:B------:R-:W-:-:S08]  /*4630*/  IMAD.WIDE.U32.X R8, R13, R11, R8, P0 ;  /* 0x0000000b0d087225 */ /* 0x000fd000000e0408 */
.L_x_99:
[----:B------:R-:W2:Y:S01]  /*4640*/  LDC.64 R28, c[0x0][0x640] ;  /* 0x00019000ff1c7b82 */ /* 0x000ea20000000a00 */
[-CC-:B0-----:R-:W-:Y:S01]  /*4650*/  SHF.R.U64 R59, R8, R0.reuse, R9.reuse ;  /* 0x00000000083b7219 */ /* 0x181fe20000001209 */
[----:B---3--:R-:W-:Y:S01]  /*4660*/  IMAD.MOV R20, RZ, RZ, -R20 ;  /* 0x000000ffff147224 */ /* 0x008fe200078e0a14 */
[----:B------:R-:W-:Y:S01]  /*4670*/  SHF.R.U32.HI R0, RZ, R0, R9 ;  /* 0x00000000ff007219 */ /* 0x000fe20000011609 */
[----:B------:R-:W-:Y:S01]  /*4680*/  ULDC UR4, c[0x0][0x154] ;  /* 0x0000550000047ab9 */ /* 0x000fe20000000800 */
[----:B-1----:R-:W-:Y:S01]  /*4690*/  IADD3 R3, P0, RZ, -R59, RZ ;  /* 0x8000003bff037210 */ /* 0x002fe20007f1e0ff */
[----:B------:R-:W-:Y:S02]  /*46a0*/  IMAD R21, R21, R20, R12 ;  /* 0x0000001415157224 */ /* 0x000fe400078e020c */
[----:B------:R-:W0:Y:S01]  /*46b0*/  LDC R6, c[0x0][0x618] ;  /* 0x00018600ff067b82 */ /* 0x000e220000000800 */
[----:B------:R-:W-:Y:S02]  /*46c0*/  IMAD.MOV.U32 R7, RZ, RZ, 0x1 ;  /* 0x00000001ff077424 */ /* 0x000fe400078e00ff */
[----:B------:R-:W-:-:S04]  /*46d0*/  IMAD.X R5, RZ, RZ, ~R0, P0 ;  /* 0x000000ffff057224 */ /* 0x000fc800000e0e00 */
[-C--:B------:R-:W-:Y:S01]  /*46e0*/  IMAD R0, R5, R14.reuse, RZ ;  /* 0x0000000e05007224 */ /* 0x080fe200078e02ff */
[----:B------:R-:W1:Y:S01]  /*46f0*/  LDC R8, c[0x0][0x608] ;  /* 0x00018200ff087b82 */ /* 0x000e620000000800 */
[----:B------:R-:W-:-:S04]  /*4700*/  IMAD.WIDE.U32 R4, R3, R14, R16 ;  /* 0x0000000e03047225 */ /* 0x000fc800078e0010 */
[----:B------:R-:W-:Y:S01]  /*4710*/  IMAD R3, R3, R15, R0 ;  /* 0x0000000f03037224 */ /* 0x000fe200078e0200 */
[----:B------:R-:W-:Y:S02]  /*4720*/  I2FP.F32.U32 R0, R24 ;  /* 0x0000001800007245 */ /* 0x000fe40000201000 */
[----:B------:R-:W3:Y:S01]  /*4730*/  LDC R26, c[0x0][0x658] ;  /* 0x00019600ff1a7b82 */ /* 0x000ee20000000800 */
[----:B------:R-:W-:Y:S01]  /*4740*/  IMAD.IADD R3, R5, 0x1, R3 ;  /* 0x0000000105037824 */ /* 0x000fe200078e0203 */
[----:B--2---:R-:W-:Y:S01]  /*4750*/  ISETP.NE.U32.AND P0, PT, R28, RZ, PT ;  /* 0x000000ff1c00720c */ /* 0x004fe20003f05070 */
[----:B------:R-:W-:Y:S01]  /*4760*/  FMUL R0, R0, UR4 ;  /* 0x0000000400007c20 */ /* 0x000fe20008400000 */
[----:B------:R-:W-:Y:S02]  /*4770*/  IMAD.MOV.U32 R5, RZ, RZ, -0x1 ;  /* 0xffffffffff057424 */ /* 0x000fe400078e00ff */
[----:B------:R-:W-:Y:S01]  /*4780*/  ISETP.NE.AND.EX P0, PT, R29, RZ, PT, P0 ;  /* 0x000000ff1d00720c */ /* 0x000fe20003f05300 */
[----:B------:R2:W4:Y:S01]  /*4790*/  F2I.U32.TRUNC.NTZ R13, R0 ;  /* 0x00000000000d7305 */ /* 0x000522000020f000 */
[----:B------:R-:W2:Y:S01]  /*47a0*/  LDC R15, c[0x0][0x148] ;  /* 0x00005200ff0f7b82 */ /* 0x000ea20000000800 */
[----:B0-----:R-:W-:-:S02]  /*47b0*/  SHF.R.U64 R12, R4, R6, R3 ;  /* 0x00000006040c7219 */ /* 0x001fc40000001203 */
[----:B------:R-:W-:-:S05]  /*47c0*/  SHF.R.U32.HI R3, RZ, R6, R3 ;  /* 0x00000006ff037219 */ /* 0x000fca0000011603 */
[----:B------:R-:W0:Y:S01]  /*47d0*/  LDC R20, c[0x0][0x600] ;  /* 0x00018000ff147b82 */ /* 0x000e220000000800 */
[-CC-:B-1----:R-:W-:Y:S02]  /*47e0*/  SHF.R.U64 R10, R12, R8.reuse, R3.reuse ;  /* 0x000000080c0a7219 */ /* 0x182fe40000001203 */
[----:B------:R-:W-:-:S05]  /*47f0*/  SHF.R.U32.HI R3, RZ, R8, R3 ;  /* 0x00000008ff037219 */ /* 0x000fca0000011603 */
[----:B------:R-:W1:Y:S01]  /*4800*/  LDC R27, c[0x0][0x648] ;  /* 0x00019200ff1b7b82 */ /* 0x000e620000000800 */
[-C--:B---3--:R-:W-:Y:S02]  /*4810*/  SHF.L.U32 R4, R5, R26.reuse, RZ ;  /* 0x0000001a05047219 */ /* 0x088fe400000006ff */
[-CC-:B------:R-:W-:Y:S02]  /*4820*/  SHF.R.U64 R14, R10, R26.reuse, R3.reuse ;  /* 0x0000001a0a0e7219 */ /* 0x180fe40000001203 */
[----:B------:R-:W-:Y:S02]  /*4830*/  SHF.R.U32.HI R5, RZ, R26, R3 ;  /* 0x0000001aff057219 */ /* 0x000fe40000011603 */
[----:B------:R-:W-:Y:S01]  /*4840*/  LOP3.LUT R25, RZ, R4, RZ, 0x33, !PT ;  /* 0x00000004ff197212 */ /* 0x000fe200078e33ff */
[----:B------:R-:W3:Y:S01]  /*4850*/  LDC R30, c[0x0][0x638] ;  /* 0x00018e00ff1e7b82 */ /* 0x000ee20000000800 */
[----:B------:R-:W-:Y:S01]  /*4860*/  SHF.L.U32 R26, R7, R26, RZ ;  /* 0x0000001a071a7219 */ /* 0x000fe200000006ff */
[----:B------:R-:W-:-:S06]  /*4870*/  IMAD.MOV.U32 R4, RZ, RZ, R14 ;  /* 0x000000ffff047224 */ /* 0x000fcc00078e000e */
[----:B------:R-:W0:Y:S01]  /*4880*/  LDC R31, c[0x0][0x610] ;  /* 0x00018400ff1f7b82 */ /* 0x000e220000000800 */
[----:B----4-:R-:W-:Y:S05]  /*4890*/  @!P0 BRA `(.L_x_100) ;  /* 0x0000000000288947 */ /* 0x010fea0003800000 */
        /* <DEDUP_REMOVED lines=10> */
.L_x_100:
[----:B------:R-:W-:Y:S01]  /*4940*/  ISETP.NE.AND P0, PT, R2, 0x1, PT ;  /* 0x000000010200780c */ /* 0x000fe20003f05270 */
[----:B0-----:R-:W-:Y:S01]  /*4950*/  VIADD R7, R20, 0xffffffff ;  /* 0xffffffff14077836 */ /* 0x001fe20000000000 */
[----:B-12---:R-:W-:Y:S01]  /*4960*/  SHF.R.U64 R0, R4, R27, R5 ;  /* 0x0000001b04007219 */ /* 0x006fe20000001205 */
[----:B------:R-:W-:Y:S01]  /*4970*/  IMAD.MOV R13, RZ, RZ, -R13 ;  /* 0x000000ffff0d7224 */ /* 0x000fe200078e0a0d */
[----:B------:R-:W-:Y:S01]  /*4980*/  LOP3.LUT R5, R10, R25, RZ, 0xc0, !PT ;  /* 0x000000190a057212 */ /* 0x000fe200078ec0ff */
[----:B------:R-:W-:Y:S01]  /*4990*/  IMAD.MOV.U32 R4, RZ, RZ, 0x1 ;  /* 0x00000001ff047424 */ /* 0x000fe200078e00ff */
[----:B------:R-:W-:Y:S01]  /*49a0*/  LOP3.LUT R12, R12, R7, RZ, 0xc0, !PT ;  /* 0x000000070c0c7212 */ /* 0x000fe200078ec0ff */
[----:B------:R-:W-:Y:S02]  /*49b0*/  IMAD.MOV R3, RZ, RZ, -R0 ;  /* 0x000000ffff037224 */ /* 0x000fe400078e0a00 */
[----:B------:R-:W-:Y:S02]  /*49c0*/  IMAD R0, R26, R0, R5 ;  /* 0x000000001a007224 */ /* 0x000fe400078e0205 */
[----:B---3--:R-:W-:-:S02]  /*49d0*/  IMAD R3, R3, R30, R14 ;  /* 0x0000001e03037224 */ /* 0x008fc400078e020e */
[----:B------:R-:W-:Y:S02]  /*49e0*/  @P0 IMAD R21, R15, R13, R24 ;  /* 0x0000000d0f150224 */ /* 0x000fe400078e0218 */
[----:B------:R-:W-:Y:S01]  /*49f0*/  IMAD R5, R3, R20, R12 ;  /* 0x0000001403057224 */ /* 0x000fe200078e020c */
[----:B------:R-:W-:Y:S01]  /*4a00*/  PRMT R3, R4, 0x7610, R3 ;  /* 0x0000761004037816 */ /* 0x000fe20000000003 */
[----:B------:R-:W-:-:S05]  /*4a10*/  IMAD R0, R0, R31, R21 ;  /* 0x0000001f00007224 */ /* 0x000fca00078e0215 */
[----:B------:R-:W-:Y:S02]  /*4a20*/  SEL R61, R5, R0, !P0 ;  /* 0x00000000053d7207 */ /* 0x000fe40004000000 */
[----:B------:R-:W-:-:S07]  /*4a30*/  SEL R0, R0, R5, !P0 ;  /* 0x0000000500007207 */ /* 0x000fce0004000000 */
.L_x_98:
[----:B------:R-:W-:Y:S01]  /*4a40*/  LOP3.LUT P0, RZ, R3, 0xff, RZ, 0xc0, !PT ;  /* 0x000000ff03ff7812 */ /* 0x000fe2000780c0ff */
[----:B------:R-:W-:-:S12]  /*4a50*/  IMAD.MOV.U32 R60, RZ, RZ, R0 ;  /* 0x000000ffff3c7224 */ /* 0x000fd800078e0000 */
[----:B------:R-:W-:Y:S05]  /*4a60*/  @P0 BRA `(.L_x_101) ;  /* 0xffffffc800140947 */ /* 0x000fea000383ffff */
[----:B------:R-:W-:Y:S05]  /*4a70*/  EXIT ;  /* 0x000000000000794d */ /* 0x000fea0003800000 */
.L_x_8:
[----:B0-----:R-:W-:Y:S01]  /*4a80*/  ULDC.64 UR4, c[0x0][0x650] ;  /* 0x0001940000047ab9 */ /* 0x001fe20000000a00 */
        /* <DEDUP_REMOVED lines=25> */
.L_x_103:
[----:B------:R-:W0:Y:S01]  /*4c20*/  LDC.64 R28, c[0x0][0x640] ;  /* 0x00019000ff1c7b82 */ /* 0x000e220000000a00 */
[-CC-:B------:R-:W-:Y:S01]  /*4c30*/  SHF.R.U64 R22, R12, R6.reuse, R13.reuse ;  /* 0x000000060c167219 */ /* 0x180fe2000000120d */
[----:B------:R-:W-:Y:S01]  /*4c40*/  IMAD.MOV.U32 R30, RZ, RZ, 0x1 ;  /* 0x00000001ff1e7424 */ /* 0x000fe200078e00ff */
[----:B------:R-:W-:Y:S02]  /*4c50*/  SHF.R.U32.HI R6, RZ, R6, R13 ;  /* 0x00000006ff067219 */ /* 0x000fe4000001160d */
        /* <DEDUP_REMOVED lines=8> */
[----:B------:R-:W-:Y:S01]  /*4ce0*/  IMAD.IADD R9, R9, 0x1, R11 ;  /* 0x0000000109097824 */ /* 0x000fe200078e020b */
[----:B0-----:R-:W-:-:S04]  /*4cf0*/  ISETP.NE.U32.AND P0, PT, R28, RZ, PT ;  /* 0x000000ff1c00720c */ /* 0x001fc80003f05070 */
[----:B------:R-:W-:Y:S02]  /*4d00*/  ISETP.NE.AND.EX P0, PT, R29, RZ, PT, P0 ;  /* 0x000000ff1d00720c */ /* 0x000fe40003f05300 */
[----:B------:R-:W0:Y:S01]  /*4d10*/  LDC R20, c[0x0][0x600] ;  /* 0x00018000ff147b82 */ /* 0x000e220000000800 */
[-CC-:B-1----:R-:W-:Y:S01]  /*4d20*/  SHF.R.U64 R14, R8, R10.reuse, R9.reuse ;  /* 0x0000000a080e7219 */ /* 0x182fe20000001209 */
[----:B------:R-:W-:Y:S01]  /*4d30*/  IMAD.MOV.U32 R8, RZ, RZ, -0x1 ;  /* 0xffffffffff087424 */ /* 0x000fe200078e00ff */
[----:B------:R-:W-:-:S05]  /*4d40*/  SHF.R.U32.HI R9, RZ, R10, R9 ;  /* 0x0000000aff097219 */ /* 0x000fca0000011609 */
[----:B------:R-:W1:Y:S01]  /*4d50*/  LDC R26, c[0x0][0x648] ;  /* 0x00019200ff1a7b82 */ /* 0x000e620000000800 */
[-CC-:B--2---:R-:W-:Y:S02]  /*4d60*/  SHF.R.U64 R21, R14, R12.reuse, R9.reuse ;  /* 0x0000000c0e157219 */ /* 0x184fe40000001209 */
[----:B------:R-:W-:-:S05]  /*4d70*/  SHF.R.U32.HI R6, RZ, R12, R9 ;  /* 0x0000000cff067219 */ /* 0x000fca0000011609 */
[----:B------:R-:W2:Y:S01]  /*4d80*/  LDC R27, c[0x0][0x638] ;  /* 0x00018e00ff1b7b82 */ /* 0x000ea20000000800 */
[-C--:B---3--:R-:W-:Y:S02]  /*4d90*/  SHF.L.U32 R8, R8, R25.reuse, RZ ;  /* 0x0000001908087219 */ /* 0x088fe400000006ff */
[-CC-:B------:R-:W-:Y:S02]  /*4da0*/  SHF.R.U64 R23, R21, R25.reuse, R6.reuse ;  /* 0x0000001915177219 */ /* 0x180fe40000001206 */
[----:B------:R-:W-:Y:S02]  /*4db0*/  LOP3.LUT R32, RZ, R8, RZ, 0x33, !PT ;  /* 0x00000008ff207212 */ /* 0x000fe400078e33ff */
[----:B------:R-:W-:Y:S01]  /*4dc0*/  SHF.R.U32.HI R9, RZ, R25, R6 ;  /* 0x00000019ff097219 */ /* 0x000fe20000011606 */
[----:B------:R-:W3:Y:S01]  /*4dd0*/  LDC R31, c[0x0][0x610] ;  /* 0x00018400ff1f7b82 */ /* 0x000ee20000000800 */
[----:B------:R-:W-:Y:S01]  /*4de0*/  IMAD.MOV.U32 R8, RZ, RZ, R23 ;  /* 0x000000ffff087224 */ /* 0x000fe200078e0017 */
[----:B------:R-:W-:Y:S06]  /*4df0*/  @!P0 BRA `(.L_x_104) ;  /* 0x0000000000288947 */ /* 0x000fec0003800000 */
        /* <DEDUP_REMOVED lines=10> */
.L_x_104:
[----:B------:R-:W-:Y:S02]  /*4ea0*/  ISETP.NE.AND P0, PT, R2, 0x1, PT ;  /* 0x000000010200780c */ /* 0x000fe40003f05270 */
[----:B-1----:R-:W-:Y:S01]  /*4eb0*/  SHF.R.U64 R6, R8, R26, R9 ;  /* 0x0000001a08067219 */ /* 0x002fe20000001209 */
[----:B0-----:R-:W-:Y:S01]  /*4ec0*/  VIADD R9, R20, 0xffffffff ;  /* 0xffffffff14097836 */ /* 0x001fe20000000000 */
[----:B------:R-:W-:Y:S02]  /*4ed0*/  SHF.L.U32 R30, R30, R25, RZ ;  /* 0x000000191e1e7219 */ /* 0x000fe400000006ff */
[----:B------:R-:W-:Y:S01]  /*4ee0*/  LOP3.LUT R5, R21, R32, RZ, 0xc0, !PT ;  /* 0x0000002015057212 */ /* 0x000fe200078ec0ff */
[----:B------:R-:W-:-:S04]  /*4ef0*/  IMAD.MOV R8, RZ, RZ, -R6 ;  /* 0x000000ffff087224 */ /* 0x000fc800078e0a06 */
[----:B------:R-:W-:Y:S01]  /*4f00*/  IMAD R6, R30, R6, R5 ;  /* 0x000000061e067224 */ /* 0x000fe200078e0205 */
[----:B------:R-:W-:Y:S01]  /*4f10*/  LOP3.LUT R5, R14, R9, RZ, 0xc0, !PT ;  /* 0x000000090e057212 */ /* 0x000fe200078ec0ff */
[----:B------:R-:W-:Y:S02]  /*4f20*/  @P0 IMAD R3, R7, R24, R4 ;  /* 0x0000001807030224 */ /* 0x000fe400078e0204 */
[----:B--2---:R-:W-:Y:S02]  /*4f30*/  IMAD R4, R8, R27, R23 ;  /* 0x0000001b08047224 */ /* 0x004fe400078e0217 */
[----:B---3--:R-:W-:Y:S02]  /*4f40*/  IMAD R3, R6, R31, R3 ;  /* 0x0000001f06037224 */ /* 0x008fe400078e0203 */
[----:B------:R-:W-:Y:S02]  /*4f50*/  IMAD R4, R4, R20, R5 ;  /* 0x0000001404047224 */ /* 0x000fe400078e0205 */
[----:B------:R-:W-:-:S02]  /*4f60*/  IMAD.MOV.U32 R8, RZ, RZ, 0x1 ;  /* 0x00000001ff087424 */ /* 0x000fc400078e00ff */
[----:B------:R-:W-:Y:S01]  /*4f70*/  IMAD.MOV.U32 R6, RZ, RZ, R22 ;  /* 0x000000ffff067224 */ /* 0x000fe200078e0016 */
[----:B------:R-:W-:Y:S02]  /*4f80*/  SEL R20, R4, R3, !P0 ;  /* 0x0000000304147207 */ /* 0x000fe40004000000 */
[----:B------:R-:W-:-:S07]  /*4f90*/  SEL R21, R3, R4, !P0 ;  /* 0x0000000403157207 */ /* 0x000fce0004000000 */
.L_x_102:
[----:B------:R-:W-:-:S08]  /*4fa0*/  NOP ;  /* 0x0000000000007918 */ /* 0x000fd00000000000 */
[----:B------:R-:W0:-:S00]  /*4fb0*/  USETMAXREG.DEALLOC.CTAPOOL 0x28 ;  /* 0x00000028000079c8 */ /* 0x000e0000080e0500 */
[----:B0-----:R-:W-:-:S13]  /*4fc0*/  ISETP.NE.AND P0, PT, R0, RZ, PT ;  /* 0x000000ff0000720c */ /* 0x001fda0003f05270 */
[----:B------:R-:W-:Y:S05]  /*4fd0*/  @P0 EXIT ;  /* 0x000000000000094d */ /* 0x000fea0003800000 */
[----:B------:R-:W-:Y:S01]  /*4fe0*/  LOP3.LUT P0, RZ, R8, 0xff, RZ, 0xc0, !PT ;  /* 0x000000ff08ff7812 */ /* 0x000fe2000780c0ff */
[----:B------:R-:W-:Y:S02]  /*4ff0*/  IMAD.MOV.U32 R0, RZ, RZ, 0x1 ;  /* 0x00000001ff007424 */ /* 0x000fe400078e00ff */
[----:B------:R-:W-:-:S10]  /*5000*/  IMAD.MOV.U32 R3, RZ, RZ, RZ ;  /* 0x000000ffff037224 */ /* 0x000fd400078e00ff */
[----:B------:R-:W-:Y:S05]  /*5010*/  @!P0 BRA `(.L_x_105) ;  /* 0x0000000c00448947 */ /* 0x000fea0003800000 */
[----:B------:R-:W0:Y:S01]  /*5020*/  LDC R0, c[0x0][0x28c] ;  /* 0x0000a300ff007b82 */ /* 0x000e220000000800 */
[----:B------:R-:W1:Y:S01]  /*5030*/  S2R R12, SR_CgaCtaId ;  /* 0x00000000000c7919 */ /* 0x000e620000008800 */
[----:B------:R-:W-:Y:S01]  /*5040*/  ULDC UR5, c[0x0][0x600] ;  /* 0x0001800000057ab9 */ /* 0x000fe20000000800 */
[----:B------:R-:W-:Y:S01]  /*5050*/  ULDC UR4, c[0x0][0xc] ;  /* 0x0000030000047ab9 */ /* 0x000fe20000000800 */
[----:B------:R-:W-:Y:S01]  /*5060*/  UIADD3 UR16, UR5, -0x1, URZ ;  /* 0xffffffff05107890 */ /* 0x000fe2000fffe03f */
[----:B------:R-:W-:Y:S01]  /*5070*/  BSSY B0, `(.L_x_105) ;  /* 0x00000cb000007945 */ /* 0x000fe20003800000 */
[----:B------:R-:W-:Y:S01]  /*5080*/  ULDC UR6, c[0x0][0x658] ;  /* 0x0001960000067ab9 */ /* 0x000fe20000000800 */
[----:B------:R-:W-:Y:S01]  /*5090*/  ULDC UR5, c[0x0][0x10] ;  /* 0x0000040000057ab9 */ /* 0x000fe20000000800 */
[----:B------:R-:W-:Y:S01]  /*50a0*/  UMOV UR7, 0xffffffff ;  /* 0xffffffff00077882 */ /* 0x000fe20000000000 */
[----:B------:R-:W-:Y:S01]  /*50b0*/  UMOV UR8, 0x1 ;  /* 0x0000000100087882 */ /* 0x000fe20000000000 */
[----:B------:R-:W-:Y:S01]  /*50c0*/  UIMAD.WIDE.U32 UR4, UR4, UR5, URZ ;  /* 0x00000005040472a5 */ /* 0x000fe2000f8e003f */
[----:B------:R-:W-:Y:S01]  /*50d0*/  IMAD.MOV.U32 R9, RZ, RZ, 0x1 ;  /* 0x00000001ff097424 */ /* 0x000fe200078e00ff */
[----:B------:R-:W-:Y:S01]  /*50e0*/  USHF.L.U32 UR7, UR7, UR6, URZ ;  /* 0x0000000607077299 */ /* 0x000fe2000800063f */
[----:B------:R-:W-:Y:S01]  /*50f0*/  LOP3.LUT R8, R19, 0x2, RZ, 0xfc, !PT ;  /* 0x0000000213087812 */ /* 0x000fe200078efcff */
[----:B------:R-:W-:-:S02]  /*5100*/  USHF.L.U32 UR18, UR8, UR6, URZ ;  /* 0x0000000608127299 */ /* 0x000fc4000800063f */
[----:B------:R-:W-:Y:S01]  /*5110*/  ULOP3.LUT UR17, URZ, UR7, URZ, 0x33, !UPT ;  /* 0x000000073f117292 */ /* 0x000fe2000f8e333f */
[----:B------:R-:W-:Y:S01]  /*5120*/  ULDC UR6, c[0x0][0x14] ;  /* 0x0000050000067ab9 */ /* 0x000fe20000000800 */
[----:B------:R-:W-:Y:S01]  /*5130*/  ULDC.64 UR22, c[0x0][0x198] ;  /* 0x0000660000167ab9 */ /* 0x000fe20000000a00 */
[----:B------:R-:W-:Y:S02]  /*5140*/  UIMAD.WIDE.U32 UR20, UR4, UR6, URZ ;  /* 0x00000006041472a5 */ /* 0x000fe4000f8e003f */
[----:B------:R-:W-:Y:S01]  /*5150*/  UIMAD UR13, UR5, UR6, URZ ;  /* 0x00000006050d72a4 */ /* 0x000fe2000f8e023f */
[----:B0-----:R-:W-:-:S03]  /*5160*/  VIADD R0, R0, 0x3f ;  /* 0x0000003f00007836 */ /* 0x001fc60000000000 */
[----:B------:R-:W-:Y:S02]  /*5170*/  UIADD3 UR13, UR21, UR13, URZ ;  /* 0x0000000d150d7290 */ /* 0x000fe4000fffe03f */
[----:B------:R-:W-:-:S04]  /*5180*/  SHF.R.S32.HI R3, RZ, 0x1f, R0 ;  /* 0x0000001fff037819 */ /* 0x000fc80000011400 */
[----:B------:R-:W-:Y:S01]  /*5190*/  LEA.HI R10, R3, R0, RZ, 0x6 ;  /* 0x00000000030a7211 */ /* 0x000fe200078f30ff */
[C---:B-1----:R-:W-:Y:S02]  /*51a0*/  IMAD.SHL.U32 R11, R12.reuse, 0x20, RZ ;  /* 0x000000200c0b7824 */ /* 0x042fe400078e00ff */
[----:B------:R-:W-:Y:S01]  /*51b0*/  IMAD.SHL.U32 R12, R12, 0x800, RZ ;  /* 0x000008000c0c7824 */ /* 0x000fe200078e00ff */
[----:B------:R-:W-:Y:S01]  /*51c0*/  SHF.R.S32.HI R10, RZ, 0x6, R10 ;  /* 0x00000006ff0a7819 */ /* 0x000fe2000001140a */
[----:B------:R-:W-:Y:S01]  /*51d0*/  IMAD.MOV.U32 R0, RZ, RZ, 0x1 ;  /* 0x00000001ff007424 */ /* 0x000fe200078e00ff */
[----:B------:R-:W-:Y:S01]  /*51e0*/  LOP3.LUT R11, R11, 0x20, RZ, 0xc0, !PT ;  /* 0x000000200b0b7812 */ /* 0x000fe200078ec0ff */
[----:B------:R-:W-:Y:S01]  /*51f0*/  IMAD.MOV.U32 R3, RZ, RZ, RZ ;  /* 0x000000ffff037224 */ /* 0x000fe200078e00ff */
[----:B------:R-:W-:Y:S01]  /*5200*/  LOP3.LUT R12, R12, 0x800, RZ, 0xc0, !PT ;  /* 0x000008000c0c7812 */ /* 0x000fe200078ec0ff */
[----:B------:R-:W-:-:S07]  /*5210*/  VIADD R13, R10, 0x1 ;  /* 0x000000010a0d7836 */ /* 0x000fce0000000000 */
.L_x_116:
[----:B------:R-:W-:-:S03]  /*5220*/  UMOV UR4, 0xffffffff ;  /* 0xffffffff00047882 */ /* 0x000fc60000000000 */
[----:B------:R-:W-:Y:S05]  /*5230*/  BRA.DIV UR4, `(.L_x_106) ;  /* 0x0000001204587947 */ /* 0x000fea000b800000 */
[----:B------:R-:W-:-:S13]  /*5240*/  ELECT P6, URZ, PT ;  /* 0x00000000003f782f */ /* 0x000fda00038c0000 */
.L_x_132:
[----:B------:R-:W0:Y:S01]  /*5250*/  LDC R4, c[0x0][0x28c] ;  /* 0x0000a300ff047b82 */ /* 0x000e220000000800 */
[----:B------:R-:W-:Y:S01]  /*5260*/  BSSY B1, `(.L_x_107) ;  /* 0x0000038000017945 */ /* 0x000fe20003800000 */
[----:B0-----:R-:W-:-:S13]  /*5270*/  ISETP.LT.OR P6, PT, R4, 0x1, !P6 ;  /* 0x000000010400780c */ /* 0x001fda00077c1670 */
[----:B------:R-:W-:Y:S05]  /*5280*/  @P6 BRA `(.L_x_108) ;  /* 0x0000000000d46947 */ /* 0x000fea0003800000 */
[----:B------:R-:W-:Y:S02]  /*5290*/  IMAD R20, R20, 0x40, R11 ;  /* 0x0000004014147824 */ /* 0x000fe400078e020b */
[----:B------:R-:W-:Y:S02]  /*52a0*/  IMAD.SHL.U32 R21, R21, 0x80, RZ ;  /* 0x0000008015157824 */ /* 0x000fe400078e00ff */
[----:B------:R-:W-:Y:S02]  /*52b0*/  IMAD.MOV.U32 R24, RZ, RZ, RZ ;  /* 0x000000ffff187224 */ /* 0x000fe400078e00ff */
[----:B------:R-:W-:Y:S02]  /*52c0*/  IMAD.MOV.U32 R4, RZ, RZ, R13 ;  /* 0x000000ffff047224 */ /* 0x000fe400078e000d */
[----:B------:R-:W-:Y:S02]  /*52d0*/  IMAD.MOV.U32 R5, RZ, RZ, R0 ;  /* 0x000000ffff057224 */ /* 0x000fe400078e0000 */
[----:B------:R-:W-:-:S07]  /*52e0*/  IMAD.MOV.U32 R7, RZ, RZ, R3 ;  /* 0x000000ffff077224 */ /* 0x000fce00078e0003 */
.L_x_111:
[----:B------:R-:W0:Y:S01]  /*52f0*/  S2R R15, SR_CgaCtaId ;  /* 0x00000000000f7919 */ /* 0x000e220000008800 */
[----:B------:R-:W-:Y:S02]  /*5300*/  MOV R14, 0x400 ;  /* 0x00000400000e7802 */ /* 0x000fe40000000f00 */
[----:B------:R-:W-:Y:S02]  /*5310*/  LOP3.LUT P1, RZ, R18, 0x7f, RZ, 0xc0, !PT ;  /* 0x0000007f12ff7812 */ /* 0x000fe4000782c0ff */
[----:B0-----:R-:W-:Y:S02]  /*5320*/  LEA R22, R15, R14, 0x18 ;  /* 0x0000000e0f167211 */ /* 0x001fe400078ec0ff */
[----:B------:R-:W-:-:S09]  /*5330*/  SHF.L.U32 R14, R5, 0x1f, RZ ;  /* 0x0000001f050e7819 */ /* 0x000fd200000006ff */
[----:B------:R-:W0:Y:S01]  /*5340*/  @!P1 LDC R15, c[0x0][0x500] ;  /* 0x00014000ff0f9b82 */ /* 0x000e220000000800 */
[----:B------:R-:W-:-:S04]  /*5350*/  IMAD R23, R7, 0x8, R22 ;  /* 0x0000000807177824 */ /* 0x000fc800078e0216 */
[----:B------:R-:W1:Y:S02]  /*5360*/  SYNCS.PHASECHK.TRANS64.TRYWAIT P0, [R23+URZ+0x48], R14 ;  /* 0x0000480e170075a7 */ /* 0x000e64000800017f */
[----:B-1----:R-:W-:Y:S05]  /*5370*/  @!P0 BRA `(.L_x_109) ;  /* 0x0000001000288947 */ /* 0x002fea0003800000 */
.L_x_133:
[----:B-1----:R-:W-:Y:S01]  /*5380*/  PRMT R14, R8, 0x9910, RZ ;  /* 0x00009910080e7816 */ /* 0x002fe200000000ff */
[----:B0-----:R0:W-:Y:S03]  /*5390*/  @!P1 SYNCS.ARRIVE.TRANS64 RZ, [R23+URZ], R15 ;  /* 0x0000000f17ff99a7 */ /* 0x0011e6000800003f */
[----:B------:R-:W-:-:S13]  /*53a0*/  ISETP.NE.AND P0, PT, R14, 0x2, PT ;  /* 0x000000020e00780c */ /* 0x000fda0003f05270 */
[----:B0-----:R-:W-:Y:S05]  /*53b0*/  @P0 BRA `(.L_x_110) ;  /* 0x0000000000040947 */ /* 0x001fea0003800000 */
[----:B------:R-:W-:Y:S01]  /*53c0*/  BPT.TRAP 0x1 ;  /* 0x000000040000795c */ /* 0x000fe20000300000 */
.L_x_110:
[----:B------:R-:W-:Y:S01]  /*53d0*/  IMAD R14, R7, 0x1000, R12 ;  /* 0x00001000070e7824 */ /* 0x000fe200078e020c */
[----:B------:R-:W-:Y:S01]  /*53e0*/  R2UR UR9, R23 ;  /* 0x00000000170972ca */ /* 0x000fe200000e0000 */
[--C-:B------:R-:W-:Y:S01]  /*53f0*/  IMAD R15, R7, 0x4000, R22.reuse ;  /* 0x00004000070f7824 */ /* 0x100fe200078e0216 */
[----:B------:R-:W-:Y:S01]  /*5400*/  UIADD3 UR4, UP0, UR22, 0xf0, URZ ;  /* 0x000000f016047890 */ /* 0x000fe2000ff1e03f */
[----:B------:R-:W-:Y:S01]  /*5410*/  IMAD R14, R14, 0x2, R22 ;  /* 0x000000020e0e7824 */ /* 0x000fe200078e0216 */
[----:B------:R-:W-:Y:S01]  /*5420*/  R2UR UR11, R21 ;  /* 0x00000000150b72ca */ /* 0x000fe200000e0000 */
[----:B------:R-:W-:Y:S01]  /*5430*/  VIADD R4, R4, 0xffffffff ;  /* 0xffffffff04047836 */ /* 0x000fe20000000000 */
[----:B------:R-:W-:Y:S01]  /*5440*/  R2UR UR5, R15 ;  /* 0x000000000f0572ca */ /* 0x000fe200000e0000 */
[----:B------:R-:W-:Y:S01]  /*5450*/  UIADD3 UR24, UP1, UR22, 0x1f0, URZ ;  /* 0x000001f016187890 */ /* 0x000fe2000ff3e03f */
[----:B------:R-:W-:Y:S01]  /*5460*/  R2UR UR8, R14 ;  /* 0x000000000e0872ca */ /* 0x000fe200000e0000 */
[----:B------:R-:W-:Y:S01]  /*5470*/  VIADD R7, R7, 0x1 ;  /* 0x0000000107077836 */ /* 0x000fe20000000000 */
[----:B------:R-:W-:Y:S01]  /*5480*/  R2UR UR10, R24 ;  /* 0x00000000180a72ca */ /* 0x000fe200000e0000 */
[----:B------:R-:W-:Y:S01]  /*5490*/  UIADD3.X UR25, URZ, UR23, URZ, UP1, !UPT ;  /* 0x000000173f197290 */ /* 0x000fe20008ffe43f */
[----:B------:R-:W-:Y:S01]  /*54a0*/  R2UR UR12, R6 ;  /* 0x00000000060c72ca */ /* 0x000fe200000e0000 */
[----:B------:R-:W-:Y:S01]  /*54b0*/  UMOV UR6, 0x0 ;  /* 0x0000000000067882 */ /* 0x000fe20000000000 */
[----:B------:R-:W-:Y:S01]  /*54c0*/  R2UR UR19, R20 ;  /* 0x00000000141372ca */ /* 0x000fe200000e0000 */
[----:B------:R-:W-:Y:S01]  /*54d0*/  UMOV UR7, 0x10000000 ;  /* 0x1000000000077882 */ /* 0x000fe20000000000 */
[----:B------:R-:W-:Y:S01]  /*54e0*/  ISETP.GT.AND P1, PT, R4, 0x1, PT ;  /* 0x000000010400780c */ /* 0x000fe20003f24270 */
[----:B------:R-:W-:Y:S01]  /*54f0*/  UMOV UR26, 0x30000 ;  /* 0x00030000001a7882 */ /* 0x000fe20000000000 */
[C---:B------:R-:W-:Y:S01]  /*5500*/  ISETP.NE.AND P0, PT, R7.reuse, 0x9, PT ;  /* 0x000000090700780c */ /* 0x040fe20003f05270 */
[----:B------:R-:W-:Y:S01]  /*5510*/  UIADD3 UR14, UR5, 0x180, URZ ;  /* 0x00000180050e7890 */ /* 0x000fe2000fffe03f */
[----:B------:R-:W-:Y:S01]  /*5520*/  VIADD R24, R24, 0x40 ;  /* 0x0000004018187836 */ /* 0x000fe20000000000 */
[----:B------:R-:W-:Y:S01]  /*5530*/  UIADD3.X UR5, URZ, UR23, URZ, UP0, !UPT ;  /* 0x000000173f057290 */ /* 0x000fe200087fe43f */
[----:B------:R-:W-:Y:S01]  /*5540*/  SEL R14, RZ, 0x1, P0 ;  /* 0x00000001ff0e7807 */ /* 0x000fe20000000000 */
[----:B------:R-:W-:Y:S01]  /*5550*/  UIADD3 UR15, UR8, 0x24180, URZ ;  /* 0x00024180080f7890 */ /* 0x000fe2000fffe03f */
[----:B------:R-:W-:-:S02]  /*5560*/  SEL R7, R7, RZ, P0 ;  /* 0x000000ff07077207 */ /* 0x000fc40000000000 */
[----:B------:R-:W-:Y:S01]  /*5570*/  UMOV UR8, UR14 ;  /* 0x0000000e00087c82 */ /* 0x000fe20008000000 */
[----:B------:R-:W-:-:S03]  /*5580*/  LOP3.LUT R5, R5, R14, RZ, 0x3c, !PT ;  /* 0x0000000e05057212 */ /* 0x000fc600078e3cff */
[----:B------:R0:W-:Y:S02]  /*5590*/  UTMALDG.3D [UR8], [UR4], desc[UR6] ;  /* 0x00000608040075b4 */ /* 0x0001e40008011000 */
[----:B0-----:R-:W-:Y:S01]  /*55a0*/  UMOV UR8, UR15 ;  /* 0x0000000f00087c82 */ /* 0x001fe20008000000 */
[----:B------:R-:W-:Y:S02]  /*55b0*/  UMOV UR11, UR19 ;  /* 0x00000013000b7c82 */ /* 0x000fe40008000000 */
[----:B------:R0:W-:Y:S02]  /*55c0*/  UTMALDG.3D.MULTICAST [UR8], [UR24], UR26, desc[UR6] ;  /* 0x00000608180073b4 */ /* 0x0001e4000801181a */
[----:B0-----:R-:W-:Y:S05]  /*55d0*/  @P1 BRA `(.L_x_111) ;  /* 0xfffffffc00441947 */ /* 0x001fea000383ffff */
.L_x_108:
[----:B------:R-:W-:Y:S05]  /*55e0*/  BSYNC B1 ;  /* 0x0000000000017941 */ /* 0x000fea0003800000 */
.L_x_107:
[----:B------:R-:W-:Y:S01]  /*55f0*/  LOP3.LUT P1, RZ, R9, 0xff, RZ, 0xc0, !PT ;  /* 0x000000ff09ff7812 */ /* 0x000fe2000782c0ff */
[C---:B------:R-:W-:Y:S01]  /*5600*/  IMAD.IADD R6, R10.reuse, 0x1, R3 ;  /* 0x000000010a067824 */ /* 0x040fe200078e0203 */
[----:B------:R-:W-:Y:S01]  /*5610*/  ULDC.64 UR4, c[0x0][0x650] ;  /* 0x0001940000047ab9 */ /* 0x000fe20000000a00 */
[----:B------:R-:W-:Y:S01]  /*5620*/  ISETP.GE.U32.AND P2, PT, R10, 0x9, PT ;  /* 0x000000090a00780c */ /* 0x000fe20003f46070 */
[----:B------:R-:W-:Y:S01]  /*5630*/  BSSY B1, `(.L_x_112) ;  /* 0x000006c000017945 */ /* 0x000fe20003800000 */
[----:B------:R-:W-:Y:S01]  /*5640*/  IMAD.MOV.U32 R21, RZ, RZ, -0x1 ;  /* 0xffffffffff157424 */ /* 0x000fe200078e00ff */
[----:B------:R-:W-:Y:S01]  /*5650*/  ISETP.GT.U32.AND P0, PT, R6, 0x8, PT ;  /* 0x000000080600780c */ /* 0x000fe20003f04070 */
[----:B------:R-:W-:Y:S01]  /*5660*/  IMAD.MOV.U32 R20, RZ, RZ, -0x1 ;  /* 0xffffffffff147424 */ /* 0x000fe200078e00ff */
[----:B------:R-:W-:Y:S02]  /*5670*/  PRMT R9, RZ, 0x7610, R9 ;  /* 0x00007610ff097816 */ /* 0x000fe40000000009 */
[----:B------:R-:W-:-:S03]  /*5680*/  ISETP.LT.U32.AND P0, PT, R10, 0x9, P0 ;  /* 0x000000090a00780c */ /* 0x000fc60000701070 */
[----:B------:R-:W0:Y:S01]  /*5690*/  @P1 S2R R5, SR_CgaCtaId ;  /* 0x0000000000051919 */ /* 0x000e220000008800 */
[----:B------:R-:W-:-:S04]  /*56a0*/  @P1 MOV R4, 0x400 ;  /* 0x0000040000041802 */ /* 0x000fc80000000f00 */
[----:B0-----:R-:W-:Y:S01]  /*56b0*/  @P1 LEA R3, R5, R4, 0x18 ;  /* 0x0000000405031211 */ /* 0x001fe200078ec0ff */
[----:B------:R-:W-:-:S03]  /*56c0*/  IMAD.WIDE.U32 R4, R6, 0x38e38e39, RZ ;  /* 0x38e38e3906047825 */ /* 0x000fc600078e00ff */
[----:B------:R0:W-:Y:S01]  /*56d0*/  @P1 SYNCS.ARRIVE.TRANS64.A1T0 RZ, [R3+URZ+0xa8], RZ ;  /* 0x0000a8ff03ff19a7 */ /* 0x0001e2000810003f */
[----:B------:R-:W-:Y:S02]  /*56e0*/  IADD3 R16, P1, R16, UR20, RZ ;  /* 0x0000001410107c10 */ /* 0x000fe4000ff3e0ff */
[----:B------:R-:W-:Y:S02]  /*56f0*/  SHF.R.U32.HI R5, RZ, 0x1, R5 ;  /* 0x00000001ff057819 */ /* 0x000fe40000011605 */
[----:B------:R-:W-:Y:S02]  /*5700*/  IADD3.X R17, R17, UR13, RZ, P1, !PT ;  /* 0x0000000d11117c10 */ /* 0x000fe40008ffe4ff */
[----:B------:R-:W-:Y:S02]  /*5710*/  PRMT R4, RZ, 0x7610, R4 ;  /* 0x00007610ff047816 */ /* 0x000fe40000000004 */
[----:B0-----:R-:W-:Y:S02]  /*5720*/  SEL R3, RZ, 0x1, !P0 ;  /* 0x00000001ff037807 */ /* 0x001fe40004000000 */
[----:B------:R-:W-:-:S02]  /*5730*/  ISETP.GE.U32.AND P0, PT, R16, UR4, PT ;  /* 0x0000000410007c0c */ /* 0x000fc4000bf06070 */
[----:B------:R-:W-:Y:S01]  /*5740*/  LOP3.LUT R0, R0, R3, RZ, 0x3c, !PT ;  /* 0x0000000300007212 */ /* 0x000fe200078e3cff */
[----:B------:R-:W-:Y:S01]  /*5750*/  IMAD R3, R5, -0x9, R6 ;  /* 0xfffffff705037824 */ /* 0x000fe200078e0206 */
[----:B------:R-:W-:Y:S01]  /*5760*/  ISETP.GE.U32.AND.EX P0, PT, R17, UR5, PT, P0 ;  /* 0x0000000511007c0c */ /* 0x000fe2000bf06100 */
[----:B------:R-:W-:Y:S01]  /*5770*/  IMAD.MOV.U32 R6, RZ, RZ, -0x1 ;  /* 0xffffffffff067424 */ /* 0x000fe200078e00ff */
[----:B------:R-:W-:-:S11]  /*5780*/  @P2 LOP3.LUT R0, R0, 0x1, R5, 0x78, !PT ;  /* 0x0000000100002812 */ /* 0x000fd600078e7805 */
[----:B------:R-:W-:Y:S05]  /*5790*/  @P0 BRA `(.L_x_113) ;  /* 0x0000000400540947 */ /* 0x000fea0003800000 */
[----:B------:R-:W0:Y:S01]  /*57a0*/  S2R R15, SR_CTAID.X ;  /* 0x00000000000f7919 */ /* 0x000e220000002500 */
[----:B------:R-:W-:Y:S01]  /*57b0*/  ULDC.64 UR4, c[0x0][0x628] ;  /* 0x00018a0000047ab9 */ /* 0x000fe20000000a00 */
[----:B------:R-:W-:Y:S01]  /*57c0*/  ULDC UR7, c[0x0][0x630] ;  /* 0x00018c0000077ab9 */ /* 0x000fe20000000800 */
[----:B------:R-:W-:Y:S01]  /*57d0*/  ISETP.NE.U32.AND P0, PT, RZ, UR4, PT ;  /* 0x00000004ff007c0c */ /* 0x000fe2000bf05070 */
[----:B------:R-:W1:Y:S01]  /*57e0*/  S2R R20, SR_CTAID.Y ;  /* 0x0000000000147919 */ /* 0x000e620000002600 */
[----:B------:R-:W-:Y:S01]  /*57f0*/  ULDC UR8, c[0x0][0x150] ;  /* 0x0000540000087ab9 */ /* 0x000fe20000000800 */
[----:B------:R-:W-:Y:S01]  /*5800*/  IMAD.MOV.U32 R4, RZ, RZ, R16 ;  /* 0x000000ffff047224 */ /* 0x000fe200078e0010 */
[----:B------:R-:W-:Y:S01]  /*5810*/  ISETP.NE.AND.EX P0, PT, RZ, UR5, PT, P0 ;  /* 0x00000005ff007c0c */ /* 0x000fe2000bf05300 */
[----:B------:R-:W-:Y:S01]  /*5820*/  IMAD.MOV.U32 R5, RZ, RZ, R17 ;  /* 0x000000ffff057224 */ /* 0x000fe200078e0011 */
[----:B0-----:R-:W-:-:S11]  /*5830*/  I2FP.F32.U32 R22, R15 ;  /* 0x0000000f00167245 */ /* 0x001fd60000201000 */
[----:B------:R-:W-:Y:S05]  /*5840*/  @!P0 BRA `(.L_x_114) ;  /* 0x0000000000288947 */ /* 0x000fea0003800000 */
[----:B------:R-:W-:Y:S02]  /*5850*/  ULDC UR6, c[0x0][0x634] ;  /* 0x00018d0000067ab9 */ /* 0x000fe40000000800 */
[----:B------:R-:W-:-:S05]  /*5860*/  IADD3 R5, P0, R16, UR6, RZ ;  /* 0x0000000610057c10 */ /* 0x000fca000ff1e0ff */
[----:B------:R-:W-:-:S04]  /*5870*/  IMAD.X R21, RZ, RZ, R17, P0 ;  /* 0x000000ffff157224 */ /* 0x000fc800000e0611 */
[----:B------:R-:W-:-:S04]  /*5880*/  IMAD.WIDE.U32 R6, R21, UR4, RZ ;  /* 0x0000000415067c25 */ /* 0x000fc8000f8e00ff */
[----:B------:R-:W-:-:S04]  /*5890*/  IMAD.WIDE.U32 R6, P0, R5, UR5, R6 ;  /* 0x0000000505067c25 */ /* 0x000fc8000f800006 */
[----:B------:R-:W-:-:S04]  /*58a0*/  IMAD.WIDE.U32 R4, R5, UR4, RZ ;  /* 0x0000000405047c25 */ /* 0x000fc8000f8e00ff */
[----:B------:R-:W-:Y:S01]  /*58b0*/  IMAD.MOV.U32 R4, RZ, RZ, R7 ;  /* 0x000000ffff047224 */ /* 0x000fe200078e0007 */
[----:B------:R-:W-:Y:S01]  /*58c0*/  IADD3 RZ, P1, R5, R6, RZ ;  /* 0x0000000605ff7210 */ /* 0x000fe20007f3e0ff */
[----:B------:R-:W-:-:S04]  /*58d0*/  IMAD.X R5, RZ, RZ, RZ, P0 ;  /* 0x000000ffff057224 */ /* 0x000fc800000e06ff */
[----:B------:R-:W-:-:S08]  /*58e0*/  IMAD.WIDE.U32.X R4, R21, UR5, R4, P1 ;  /* 0x0000000515047c25 */ /* 0x000fd000088e0404 */
.L_x_114:
[--C-:B------:R-:W-:Y:S01]  /*58f0*/  SHF.R.U64 R14, R4, UR7, R5.reuse ;  /* 0x00000007040e7c19 */ /* 0x100fe20008001205 */
[----:B------:R-:W-:Y:S01]  /*5900*/  FMUL R22, R22, UR8 ;  /* 0x0000000816167c20 */ /* 0x000fe20008400000 */
[----:B------:R-:W-:Y:S01]  /*5910*/  SHF.R.U32.HI R4, RZ, UR7, R5 ;  /* 0x00000007ff047c19 */ /* 0x000fe20008011605 */
[----:B------:R-:W0:Y:S01]  /*5920*/  LDC R6, c[0x0][0x144] ;  /* 0x00005100ff067b82 */ /* 0x000e220000000800 */
[----:B------:R-:W-:Y:S01]  /*5930*/  IADD3 R5, P0, RZ, -R14, RZ ;  /* 0x8000000eff057210 */ /* 0x000fe20007f1e0ff */
[----:B------:R-:W-:Y:S01]  /*5940*/  ULDC UR6, c[0x0][0x154] ;  /* 0x0000550000067ab9 */ /* 0x000fe20000000800 */
[----:B-1----:R-:W-:Y:S01]  /*5950*/  I2FP.F32.U32 R7, R20 ;  /* 0x0000001400077245 */ /* 0x002fe20000201000 */
[----:B------:R-:W1:Y:S01]  /*5960*/  F2I.U32.TRUNC.NTZ R22, R22 ;  /* 0x0000001600167305 */ /* 0x000e62000020f000 */
[----:B------:R-:W-:Y:S01]  /*5970*/  ULDC.64 UR4, c[0x0][0x620] ;  /* 0x0001880000047ab9 */ /* 0x000fe20000000a00 */
[----:B------:R-:W-:Y:S01]  /*5980*/  IMAD.X R4, RZ, RZ, ~R4, P0 ;  /* 0x000000ffff047224 */ /* 0x000fe200000e0e04 */
[----:B------:R-:W-:Y:S01]  /*5990*/  ISETP.NE.AND P2, PT, R2, 0x1, PT ;  /* 0x000000010200780c */ /* 0x000fe20003f45270 */
[----:B------:R-:W-:Y:S01]  /*59a0*/  FMUL R23, R7, UR6 ;  /* 0x0000000607177c20 */ /* 0x000fe20008400000 */
[----:B------:R-:W2:Y:S01]  /*59b0*/  LDC R25, c[0x0][0x148] ;  /* 0x00005200ff197b82 */ /* 0x000ea20000000800 */
[----:B------:R-:W-:Y:S01]  /*59c0*/  IMAD R4, R4, UR4, RZ ;  /* 0x0000000404047c24 */ /* 0x000fe2000f8e02ff */
[----:B------:R-:W-:-:S02]  /*59d0*/  ULDC.64 UR6, c[0x0][0x640] ;  /* 0x0001900000067ab9 */ /* 0x000fc40000000a00 */
[----:B------:R-:W-:Y:S01]  /*59e0*/  ISETP.NE.U32.AND P0, PT, RZ, UR6, PT ;  /* 0x00000006ff007c0c */ /* 0x000fe2000bf05070 */
[----:B------:R-:W3:Y:S01]  /*59f0*/  F2I.U32.TRUNC.NTZ R23, R23 ;  /* 0x0000001700177305 */ /* 0x000ee2000020f000 */
[C---:B------:R-:W-:Y:S02]  /*5a00*/  IMAD R7, R5.reuse, UR5, R4 ;  /* 0x0000000505077c24 */ /* 0x040fe4000f8e0204 */
[----:B------:R-:W-:Y:S01]  /*5a10*/  IMAD.WIDE.U32 R4, R5, UR4, R16 ;  /* 0x0000000405047c25 */ /* 0x000fe2000f8e0010 */
[----:B------:R-:W-:Y:S01]  /*5a20*/  ULDC UR4, c[0x0][0x618] ;  /* 0x0001860000047ab9 */ /* 0x000fe20000000800 */
[----:B------:R-:W-:Y:S02]  /*5a30*/  ISETP.NE.AND.EX P0, PT, RZ, UR7, PT, P0 ;  /* 0x00000007ff007c0c */ /* 0x000fe4000bf05300 */
[----:B------:R-:W-:Y:S02]  /*5a40*/  IMAD.IADD R5, R5, 0x1, R7 ;  /* 0x0000000105057824 */ /* 0x000fe400078e0207 */
[----:B-1----:R-:W-:-:S03]  /*5a50*/  IMAD.MOV R22, RZ, RZ, -R22 ;  /* 0x000000ffff167224 */ /* 0x002fc600078e0a16 */
[----:B------:R-:W-:Y:S01]  /*5a60*/  SHF.R.U64 R21, R4, UR4, R5 ;  /* 0x0000000404157c19 */ /* 0x000fe20008001205 */
[----:B0-----:R-:W-:Y:S01]  /*5a70*/  IMAD R15, R6, R22, R15 ;  /* 0x00000016060f7224 */ /* 0x001fe200078e020f */
[----:B------:R-:W-:Y:S01]  /*5a80*/  SHF.R.U32.HI R4, RZ, UR4, R5 ;  /* 0x00000004ff047c19 */ /* 0x000fe20008011605 */
[----:B------:R-:W-:Y:S01]  /*5a90*/  ULDC UR4, c[0x0][0x608] ;  /* 0x0001820000047ab9 */ /* 0x000fe20000000800 */
[----:B---3--:R-:W-:Y:S02]  /*5aa0*/  IMAD.MOV R6, RZ, RZ, -R23 ;  /* 0x000000ffff067224 */ /* 0x008fe400078e0a17 */
[--C-:B------:R-:W-:Y:S02]  /*5ab0*/  SHF.R.U64 R22, R21, UR4, R4.reuse ;  /* 0x0000000415167c19 */ /* 0x100fe40008001204 */
[----:B------:R-:W-:Y:S01]  /*5ac0*/  SHF.R.U32.HI R5, RZ, UR4, R4 ;  /* 0x00000004ff057c19 */ /* 0x000fe20008011604 */
[----:B------:R-:W-:Y:S01]  /*5ad0*/  ULDC UR4, c[0x0][0x658] ;  /* 0x0001960000047ab9 */ /* 0x000fe20000000800 */
[----:B--2---:R-:W-:-:S02]  /*5ae0*/  @P2 IMAD R15, R25, R6, R20 ;  /* 0x00000006190f2224 */ /* 0x004fc400078e0214 */
[--C-:B------:R-:W-:Y:S02]  /*5af0*/  SHF.R.U64 R20, R22, UR4, R5.reuse ;  /* 0x0000000416147c19 */ /* 0x100fe40008001205 */
[----:B------:R-:W-:-:S03]  /*5b00*/  SHF.R.U32.HI R23, RZ, UR4, R5 ;  /* 0x00000004ff177c19 */ /* 0x000fc60008011605 */
[----:B------:R-:W-:Y:S02]  /*5b10*/  IMAD.MOV.U32 R6, RZ, RZ, R20 ;  /* 0x000000ffff067224 */ /* 0x000fe400078e0014 */
[----:B------:R-:W-:Y:S01]  /*5b20*/  IMAD.MOV.U32 R5, RZ, RZ, R23 ;  /* 0x000000ffff057224 */ /* 0x000fe200078e0017 */
[----:B------:R-:W-:Y:S06]  /*5b30*/  @!P0 BRA `(.L_x_115) ;  /* 0x00000000002c8947 */ /* 0x000fec0003800000 */
        /* <DEDUP_REMOVED lines=9> */
[----:B------:R-:W-:-:S04]  /*5bd0*/  IMAD.WIDE.U32.X R4, R23, UR7, R4, P1 ;  /* 0x0000000717047c25 */ /* 0x000fc800088e0404 */
[----:B------:R-:W-:-:S07]  /*5be0*/  IMAD.MOV.U32 R6, RZ, RZ, R4 ;  /* 0x000000ffff067224 */ /* 0x000fce00078e0004 */
.L_x_115:
[----:B------:R-:W-:Y:S01]  /*5bf0*/  ULDC UR4, c[0x0][0x648] ;  /* 0x0001920000047ab9 */ /* 0x000fe20000000800 */
[----:B------:R-:W-:Y:S01]  /*5c00*/  LOP3.LUT R4, R22, UR17, RZ, 0xc0, !PT ;  /* 0x0000001116047c12 */ /* 0x000fe2000f8ec0ff */
[----:B------:R-:W-:Y:S01]  /*5c10*/  ULDC UR5, c[0x0][0x610] ;  /* 0x0001840000057ab9 */ /* 0x000fe20000000800 */
[----:B------:R-:W-:Y:S01]  /*5c20*/  SHF.R.U64 R5, R6, UR4, R5 ;  /* 0x0000000406057c19 */ /* 0x000fe20008001205 */
[----:B------:R-:W-:Y:S01]  /*5c30*/  ULDC UR4, c[0x0][0x638] ;  /* 0x00018e0000047ab9 */ /* 0x000fe20000000800 */
[----:B------:R-:W-:-:S03]  /*5c40*/  LOP3.LUT R21, R21, UR16, RZ, 0xc0, !PT ;  /* 0x0000001015157c12 */ /* 0x000fc6000f8ec0ff */
[----:B------:R-:W-:Y:S02]  /*5c50*/  IMAD.MOV R7, RZ, RZ, -R5 ;  /* 0x000000ffff077224 */ /* 0x000fe400078e0a05 */
[----:B------:R-:W-:Y:S02]  /*5c60*/  IMAD R4, R5, UR18, R4 ;  /* 0x0000001205047c24 */ /* 0x000fe4000f8e0204 */
[----:B------:R-:W-:Y:S01]  /*5c70*/  IMAD R20, R7, UR4, R20 ;  /* 0x0000000407147c24 */ /* 0x000fe2000f8e0214 */
[----:B------:R-:W-:Y:S01]  /*5c80*/  ULDC UR4, c[0x0][0x600] ;  /* 0x0001800000047ab9 */ /* 0x000fe20000000800 */
[----:B------:R-:W-:Y:S02]  /*5c90*/  IMAD R15, R4, UR5, R15 ;  /* 0x00000005040f7c24 */ /* 0x000fe4000f8e020f */
[----:B------:R-:W-:Y:S02]  /*5ca0*/  IMAD R6, R20, UR4, R21 ;  /* 0x0000000414067c24 */ /* 0x000fe4000f8e0215 */
[----:B------:R-:W-:-:S03]  /*5cb0*/  IMAD.MOV.U32 R4, RZ, RZ, 0x1 ;  /* 0x00000001ff047424 */ /* 0x000fc600078e00ff */
[----:B------:R-:W-:Y:S02]  /*5cc0*/  SEL R20, R6, R15, !P2 ;  /* 0x0000000f06147207 */ /* 0x000fe40005000000 */
[----:B------:R-:W-:Y:S01]  /*5cd0*/  SEL R21, R15, R6, !P2 ;  /* 0x000000060f157207 */ /* 0x000fe20005000000 */
[----:B------:R-:W-:-:S07]  /*5ce0*/  IMAD.MOV.U32 R6, RZ, RZ, R14 ;  /* 0x000000ffff067224 */ /* 0x000fce00078e000e */
.L_x_113:
[----:B------:R-:W-:Y:S05]  /*5cf0*/  BSYNC B1 ;  /* 0x0000000000017941 */ /* 0x000fea0003800000 */
.L_x_112:
[----:B------:R-:W-:-:S13]  /*5d00*/  LOP3.LUT P0, RZ, R4, 0xff, RZ, 0xc0, !PT ;  /* 0x000000ff04ff7812 */ /* 0x000fda000780c0ff */
[----:B------:R-:W-:Y:S05]  /*5d10*/  @P0 BRA `(.L_x_116) ;  /* 0xfffffff400400947 */ /* 0x000fea000383ffff */
[----:B------:R-:W-:Y:S05]  /*5d20*/  BSYNC B0 ;  /* 0x0000000000007941 */ /* 0x000fea0003800000 */
.L_x_105:
[----:B------:R-:W-:-:S03]  /*5d30*/  UMOV UR4, 0xffffffff ;  /* 0xffffffff00047882 */ /* 0x000fc60000000000 */
[----:B------:R-:W-:Y:S05]  /*5d40*/  BRA.DIV UR4, `(.L_x_117) ;  /* 0x0000000604c87947 */ /* 0x000fea000b800000 */
[----:B------:R-:W-:-:S13]  /*5d50*/  ELECT P6, URZ, PT ;  /* 0x00000000003f782f */ /* 0x000fda00038c0000 */
.L_x_136:
[----:B------:R-:W-:Y:S04]  /*5d60*/  BSSY B0, `(.L_x_118) ;  /* 0x0000058000007945 */ /* 0x000fe80003800000 */
[----:B------:R-:W-:Y:S05]  /*5d70*/  @!P6 BRA `(.L_x_119) ;  /* 0x000000040058e947 */ /* 0x000fea0003800000 */
[----:B------:R-:W-:-:S04]  /*5d80*/  LOP3.LUT R19, R19, 0x2, RZ, 0xfc, !PT ;  /* 0x0000000213137812 */ /* 0x000fc800078efcff */
[----:B------:R-:W-:-:S13]  /*5d90*/  ISETP.NE.AND P0, PT, R19, 0x3, PT ;  /* 0x000000031300780c */ /* 0x000fda0003f05270 */
[----:B------:R-:W-:Y:S05]  /*5da0*/  @!P0 BRA `(.L_x_120) ;  /* 0x0000000000048947 */ /* 0x000fea0003800000 */
[----:B------:R-:W-:Y:S01]  /*5db0*/  BPT.TRAP 0x1 ;  /* 0x000000040000795c */ /* 0x000fe20000300000 */
.L_x_120:
[----:B------:R-:W0:Y:S01]  /*5dc0*/  S2R R5, SR_CgaCtaId ;  /* 0x0000000000057919 */ /* 0x000e220000008800 */
[----:B------:R-:W-:Y:S02]  /*5dd0*/  MOV R2, 0x400 ;  /* 0x0000040000027802 */ /* 0x000fe40000000f00 */
[----:B------:R-:W-:Y:S02]  /*5de0*/  SHF.L.U32 R4, R0, 0x1f, RZ ;  /* 0x0000001f00047819 */ /* 0x000fe400000006ff */
[----:B0-----:R-:W-:-:S05]  /*5df0*/  LEA R2, R5, R2, 0x18 ;  /* 0x0000000205027211 */ /* 0x001fca00078ec0ff */
[----:B------:R-:W-:-:S04]  /*5e00*/  VIADD R2, R2, 0x48 ;  /* 0x0000004802027836 */ /* 0x000fc80000000000 */
[C---:B------:R-:W-:Y:S02]  /*5e10*/  IMAD R7, R3.reuse, 0x8, R2 ;  /* 0x0000000803077824 */ /* 0x040fe400078e0202 */
[----:B------:R-:W-:Y:S02]  /*5e20*/  VIADD R3, R3, 0x1 ;  /* 0x0000000103037836 */ /* 0x000fe40000000000 */
[----:B------:R-:W0:Y:S03]  /*5e30*/  SYNCS.PHASECHK.TRANS64.TRYWAIT P0, [R7+URZ], R4 ;  /* 0x00000004070075a7 */ /* 0x000e26000800017f */
[----:B------:R-:W-:-:S04]  /*5e40*/  ISETP.NE.AND P1, PT, R3, 0x9, PT ;  /* 0x000000090300780c */ /* 0x000fc80003f25270 */
[----:B------:R-:W-:Y:S02]  /*5e50*/  SEL R5, RZ, 0x1, P1 ;  /* 0x00000001ff057807 */ /* 0x000fe40000800000 */
[----:B------:R-:W-:Y:S02]  /*5e60*/  SEL R3, R3, RZ, P1 ;  /* 0x000000ff03037207 */ /* 0x000fe40000800000 */
[----:B------:R-:W-:-:S03]  /*5e70*/  LOP3.LUT R6, R0, R5, RZ, 0x3c, !PT ;  /* 0x0000000500067212 */ /* 0x000fc600078e3cff */
[----:B------:R-:W-:Y:S01]  /*5e80*/  IMAD R8, R3, 0x8, R2 ;  /* 0x0000000803087824 */ /* 0x000fe200078e0202 */
[----:B------:R-:W-:Y:S01]  /*5e90*/  SHF.L.U32 R5, R6, 0x1f, RZ ;  /* 0x0000001f06057819 */ /* 0x000fe200000006ff */
[----:B0-----:R-:W-:Y:S06]  /*5ea0*/  @!P0 BRA `(.L_x_121) ;  /* 0x0000000400908947 */ /* 0x001fec0003800000 */
.L_x_137:
[----:B------:R-:W1:Y:S01]  /*5eb0*/  SYNCS.PHASECHK.TRANS64.TRYWAIT P0, [R8+URZ], R5 ;  /* 0x00000005080075a7 */ /* 0x000e62000800017f */
[----:B------:R-:W-:-:S05]  /*5ec0*/  VIADD R0, R3, 0x1 ;  /* 0x0000000103007836 */ /* 0x000fca0000000000 */
[----:B------:R-:W-:-:S04]  /*5ed0*/  ISETP.NE.AND P1, PT, R0, 0x9, PT ;  /* 0x000000090000780c */ /* 0x000fc80003f25270 */
[----:B------:R-:W-:Y:S02]  /*5ee0*/  SEL R3, RZ, 0x1, P1 ;  /* 0x00000001ff037807 */ /* 0x000fe40000800000 */
[----:B0-----:R-:W-:Y:S02]  /*5ef0*/  SEL R7, R0, RZ, P1 ;  /* 0x000000ff00077207 */ /* 0x001fe40000800000 */
[----:B------:R-:W-:-:S03]  /*5f00*/  LOP3.LUT R6, R6, R3, RZ, 0x3c, !PT ;  /* 0x0000000306067212 */ /* 0x000fc600078e3cff */
[----:B------:R-:W-:Y:S01]  /*5f10*/  IMAD R9, R7, 0x8, R2 ;  /* 0x0000000807097824 */ /* 0x000fe200078e0202 */
[----:B------:R-:W-:Y:S01]  /*5f20*/  SHF.L.U32 R4, R6, 0x1f, RZ ;  /* 0x0000001f06047819 */ /* 0x000fe200000006ff */
[----:B-1----:R-:W-:Y:S06]  /*5f30*/  @!P0 BRA `(.L_x_122) ;  /* 0x0000000400808947 */ /* 0x002fec0003800000 */
.L_x_138:
[----:B------:R-:W1:Y:S01]  /*5f40*/  SYNCS.PHASECHK.TRANS64.TRYWAIT P0, [R9+URZ], R4 ;  /* 0x00000004090075a7 */ /* 0x000e62000800017f */
[----:B------:R-:W-:-:S05]  /*5f50*/  VIADD R0, R7, 0x1 ;  /* 0x0000000107007836 */ /* 0x000fca0000000000 */
[----:B------:R-:W-:-:S04]  /*5f60*/  ISETP.NE.AND P1, PT, R0, 0x9, PT ;  /* 0x000000090000780c */ /* 0x000fc80003f25270 */
[----:B------:R-:W-:Y:S02]  /*5f70*/  SEL R3, RZ, 0x1, P1 ;  /* 0x00000001ff037807 */ /* 0x000fe40000800000 */
[----:B------:R-:W-:Y:S02]  /*5f80*/  SEL R7, R0, RZ, P1 ;  /* 0x000000ff00077207 */ /* 0x000fe40000800000 */
[----:B------:R-:W-:-:S03]  /*5f90*/  LOP3.LUT R6, R6, R3, RZ, 0x3c, !PT ;  /* 0x0000000306067212 */ /* 0x000fc600078e3cff */
[----:B0-----:R-:W-:Y:S01]  /*5fa0*/  IMAD R8, R7, 0x8, R2 ;  /* 0x0000000807087824 */ /* 0x001fe200078e0202 */
[----:B------:R-:W-:Y:S01]  /*5fb0*/  SHF.L.U32 R5, R6, 0x1f, RZ ;  /* 0x0000001f06057819 */ /* 0x000fe200000006ff */
[----:B-1----:R-:W-:Y:S06]  /*5fc0*/  @!P0 BRA `(.L_x_123) ;  /* 0x0000000400708947 */ /* 0x002fec0003800000 */
.L_x_139:
        /* <DEDUP_REMOVED lines=9> */
.L_x_140:
        /* <DEDUP_REMOVED lines=9> */
.L_x_141:
        /* <DEDUP_REMOVED lines=9> */
.L_x_142:
[----:B------:R-:W1:Y:S01]  /*6180*/  SYNCS.PHASECHK.TRANS64.TRYWAIT P0, [R9+URZ], R4 ;  /* 0x00000004090075a7 */ /* 0x000e62000800017f */
[----:B------:R-:W-:-:S05]  /*6190*/  VIADD R0, R7, 0x1 ;  /* 0x0000000107007836 */ /* 0x000fca0000000000 */
[----:B------:R-:W-:-:S04]  /*61a0*/  ISETP.NE.AND P1, PT, R0, 0x9, PT ;  /* 0x000000090000780c */ /* 0x000fc80003f25270 */
[----:B------:R-:W-:Y:S02]  /*61b0*/  SEL R3, RZ, 0x1, P1 ;  /* 0x00000001ff037807 */ /* 0x000fe40000800000 */
[----:B------:R-:W-:Y:S02]  /*61c0*/  SEL R7, R0, RZ, P1 ;  /* 0x000000ff00077207 */ /* 0x000fe40000800000 */
[----:B------:R-:W-:-:S03]  /*61d0*/  LOP3.LUT R11, R6, R3, RZ, 0x3c, !PT ;  /* 0x00000003060b7212 */ /* 0x000fc600078e3cff */
[----:B------:R-:W-:Y:S01]  /*61e0*/  IMAD R6, R7, 0x8, R2 ;  /* 0x0000000807067824 */ /* 0x000fe200078e0202 */
[----:B0-----:R-:W-:Y:S01]  /*61f0*/  SHF.L.U32 R5, R11, 0x1f, RZ ;  /* 0x0000001f0b057819 */ /* 0x001fe200000006ff */
[----:B-1----:R-:W-:Y:S06]  /*6200*/  @!P0 BRA `(.L_x_127) ;  /* 0x0000000400308947 */ /* 0x002fec0003800000 */
.L_x_143:
[----:B------:R-:W1:Y:S01]  /*6210*/  SYNCS.PHASECHK.TRANS64.TRYWAIT P0, [R6+URZ], R5 ;  /* 0x00000005060075a7 */ /* 0x000e62000800017f */
[----:B------:R-:W-:-:S05]  /*6220*/  VIADD R0, R7, 0x1 ;  /* 0x0000000107007836 */ /* 0x000fca0000000000 */
[----:B------:R-:W-:-:S04]  /*6230*/  ISETP.NE.AND P1, PT, R0, 0x9, PT ;  /* 0x000000090000780c */ /* 0x000fc80003f25270 */
[----:B0-----:R-:W-:Y:S02]  /*6240*/  SEL R4, RZ, 0x1, P1 ;  /* 0x00000001ff047807 */ /* 0x001fe40000800000 */
[----:B------:R-:W-:Y:S02]  /*6250*/  SEL R3, R0, RZ, P1 ;  /* 0x000000ff00037207 */ /* 0x000fe40000800000 */
[----:B------:R-:W-:Y:S01]  /*6260*/  LOP3.LUT R0, R11, R4, RZ, 0x3c, !PT ;  /* 0x000000040b007212 */ /* 0x000fe200078e3cff */
[----:B-1----:R-:W-:Y:S06]  /*6270*/  @!P0 BRA `(.L_x_128) ;  /* 0x0000000400288947 */ /* 0x002fec0003800000 */
.L_x_144:
[----:B------:R-:W-:Y:S01]  /*6280*/  IMAD R3, R3, 0x8, R2 ;  /* 0x0000000803037824 */ /* 0x000fe200078e0202 */
[----:B------:R-:W-:-:S07]  /*6290*/  SHF.L.U32 R0, R0, 0x1f, RZ ;  /* 0x0000001f00007819 */ /* 0x000fce00000006ff */
.L_x_129:
[----:B-1----:R1:W2:Y:S02]  /*62a0*/  SYNCS.PHASECHK.TRANS64.TRYWAIT P0, [R3+URZ], R0 ;  /* 0x00000000030075a7 */ /* 0x0022a4000800017f */
[----:B--2---:R-:W-:Y:S05]  /*62b0*/  @!P0 NANOSLEEP.SYNCS 0x989680 ;  /* 0x009896800000895d */ /* 0x004fea0003900000 */
[----:B------:R-:W2:Y:S02]  /*62c0*/  @!P0 SYNCS.PHASECHK.TRANS64 P0, [R3+URZ], R0 ;  /* 0x00000000030085a7 */ /* 0x000ea4000800007f */
[----:B--2---:R-:W-:Y:S05]  /*62d0*/  @!P0 BRA `(.L_x_129) ;  /* 0xfffffffc00f08947 */ /* 0x004fea000383ffff */
.L_x_119:
[----:B------:R-:W-:Y:S05]  /*62e0*/  BSYNC B0 ;  /* 0x0000000000007941 */ /* 0x000fea0003800000 */
.L_x_118:
[----:B------:R-:W-:Y:S05]  /*62f0*/  EXIT ;  /* 0x000000000000794d */ /* 0x000fea0003800000 */
.L_x_22:
[----:B---3--:R3:W4:Y:S02]  /*6300*/  SYNCS.PHASECHK.TRANS64.TRYWAIT P1, [R3+URZ], R0 ;  /* 0x00000000030075a7 */ /* 0x008724000802017f */
[----:B----4-:R-:W-:Y:S05]  /*6310*/  @!P1 NANOSLEEP.SYNCS 0x989680 ;  /* 0x009896800000995d */ /* 0x010fea0003900000 */
[----:B------:R-:W4:Y:S02]  /*6320*/  @!P1 SYNCS.PHASECHK.TRANS64 P1, [R3+URZ], R0 ;  /* 0x00000000030095a7 */ /* 0x000f24000802007f */
[----:B----4-:R-:W-:Y:S05]  /*6330*/  @!P1 BRA `(.L_x_22) ;  /* 0xfffffffc00f09947 */ /* 0x010fea000383ffff */
[----:B------:R-:W-:Y:S05]  /*6340*/  BRA `(.L_x_21) ;  /* 0xffffffb000a47947 */ /* 0x000fea000383ffff */
.L_x_27:
[----:B-1----:R1:W2:Y:S02]  /*6350*/  SYNCS.PHASECHK.TRANS64.TRYWAIT P1, [R5+URZ], R4 ;  /* 0x00000004050075a7 */ /* 0x0022a4000802017f */
[----:B--2---:R-:W-:Y:S05]  /*6360*/  @!P1 NANOSLEEP.SYNCS 0x989680 ;  /* 0x009896800000995d */ /* 0x004fea0003900000 */
[----:B------:R-:W2:Y:S02]  /*6370*/  @!P1 SYNCS.PHASECHK.TRANS64 P1, [R5+URZ], R4 ;  /* 0x00000004050095a7 */ /* 0x000ea4000802007f */
[----:B--2---:R-:W-:Y:S05]  /*6380*/  @!P1 BRA `(.L_x_27) ;  /* 0xfffffffc00f09947 */ /* 0x004fea000383ffff */
[----:B------:R-:W-:Y:S05]  /*6390*/  BRA `(.L_x_26) ;  /* 0xffffffb400947947 */ /* 0x000fea000383ffff */
.L_x_106:
[----:B------:R-:W-:Y:S01]  /*63a0*/  BSSY B1, `(.L_x_130) ;  /* 0x0000006000017945 */ /* 0x000fe20003800000 */
[----:B------:R-:W-:-:S07]  /*63b0*/  IMAD.MOV.U32 R15, RZ, RZ, -0x1 ;  /* 0xffffffffff0f7424 */ /* 0x000fce00078e00ff */
[----:B------:R-:W-:Y:S05]  /*63c0*/  WARPSYNC.COLLECTIVE R15, `(.L_x_131) ;  /* 0x000000000f0c7348 */ /* 0x000fea0003c00000 */
[----:B------:R-:W-:Y:S02]  /*63d0*/  ELECT P6, UR62, PT ;  /* 0x00000000003e782f */ /* 0x000fe400038c0000 */
[----:B------:R-:W-:Y:S01]  /*63e0*/  MOV R14, UR62 ;  /* 0x0000003e000e7c02 */ /* 0x000fe20008000f00 */
[----:B------:R-:W-:Y:S10]  /*63f0*/  ENDCOLLECTIVE ;  /* 0x000000000000791b */ /* 0x000ff40003800000 */
.L_x_131:
[----:B------:R-:W-:Y:S05]  /*6400*/  BSYNC B1 ;  /* 0x0000000000017941 */ /* 0x000fea0003800000 */
.L_x_130:
[----:B------:R-:W-:Y:S05]  /*6410*/  BRA `(.L_x_132) ;  /* 0xffffffec008c7947 */ /* 0x000fea000383ffff */
.L_x_109:
[----:B-1----:R1:W2:Y:S02]  /*6420*/  SYNCS.PHASECHK.TRANS64.TRYWAIT P0, [R23+URZ+0x48], R14 ;  /* 0x0000480e170075a7 */ /* 0x0022a4000800017f */
[----:B--2---:R-:W-:Y:S05]  /*6430*/  @!P0 NANOSLEEP.SYNCS 0x989680 ;  /* 0x009896800000895d */ /* 0x004fea0003900000 */
[----:B------:R-:W2:Y:S02]  /*6440*/  @!P0 SYNCS.PHASECHK.TRANS64 P0, [R23+URZ+0x48], R14 ;  /* 0x0000480e170085a7 */ /* 0x000ea4000800007f */
[----:B--2---:R-:W-:Y:S05]  /*6450*/  @!P0 BRA `(.L_x_109) ;  /* 0xfffffffc00f08947 */ /* 0x004fea000383ffff */
[----:B------:R-:W-:Y:S05]  /*6460*/  BRA `(.L_x_133) ;  /* 0xffffffec00c47947 */ /* 0x000fea000383ffff */
.L_x_117:
[----:B------:R-:W-:Y:S01]  /*6470*/  BSSY B0, `(.L_x_134) ;  /* 0x0000006000007945 */ /* 0x000fe20003800000 */
[----:B------:R-:W-:-:S07]  /*6480*/  IMAD.MOV.U32 R15, RZ, RZ, -0x1 ;  /* 0xffffffffff0f7424 */ /* 0x000fce00078e00ff */
[----:B------:R-:W-:Y:S05]  /*6490*/  WARPSYNC.COLLECTIVE R15, `(.L_x_135) ;  /* 0x000000000f0c7348 */ /* 0x000fea0003c00000 */
[----:B------:R-:W-:Y:S02]  /*64a0*/  ELECT P6, UR62, PT ;  /* 0x00000000003e782f */ /* 0x000fe400038c0000 */
[----:B------:R-:W-:Y:S01]  /*64b0*/  MOV R14, UR62 ;  /* 0x0000003e000e7c02 */ /* 0x000fe20008000f00 */
[----:B------:R-:W-:Y:S10]  /*64c0*/  ENDCOLLECTIVE ;  /* 0x000000000000791b */ /* 0x000ff40003800000 */
.L_x_135:
[----:B------:R-:W-:Y:S05]  /*64d0*/  BSYNC B0 ;  /* 0x0000000000007941 */ /* 0x000fea0003800000 */
.L_x_134:
[----:B------:R-:W-:Y:S05]  /*64e0*/  BRA `(.L_x_136) ;  /* 0xfffffff8001c7947 */ /* 0x000fea000383ffff */
.L_x_121:
[----:B0-----:R0:W1:Y:S02]  /*64f0*/  SYNCS.PHASECHK.TRANS64.TRYWAIT P0, [R7+URZ], R4 ;  /* 0x00000004070075a7 */ /* 0x001064000800017f */
[----:B-1----:R-:W-:Y:S05]  /*6500*/  @!P0 NANOSLEEP.SYNCS 0x989680 ;  /* 0x009896800000895d */ /* 0x002fea0003900000 */
[----:B------:R-:W1:Y:S02]  /*6510*/  @!P0 SYNCS.PHASECHK.TRANS64 P0, [R7+URZ], R4 ;  /* 0x00000004070085a7 */ /* 0x000e64000800007f */
[----:B-1----:R-:W-:Y:S05]  /*6520*/  @!P0 BRA `(.L_x_121) ;  /* 0xfffffffc00f08947 */ /* 0x002fea000383ffff */
[----:B------:R-:W-:Y:S05]  /*6530*/  BRA `(.L_x_137) ;  /* 0xfffffff8005c7947 */ /* 0x000fea000383ffff */
.L_x_122:
[----:B0-----:R0:W1:Y:S02]  /*6540*/  SYNCS.PHASECHK.TRANS64.TRYWAIT P0, [R8+URZ], R5 ;  /* 0x00000005080075a7 */ /* 0x001064000800017f */
[----:B-1----:R-:W-:Y:S05]  /*6550*/  @!P0 NANOSLEEP.SYNCS 0x989680 ;  /* 0x009896800000895d */ /* 0x002fea0003900000 */
[----:B------:R-:W1:Y:S02]  /*6560*/  @!P0 SYNCS.PHASECHK.TRANS64 P0, [R8+URZ], R5 ;  /* 0x00000005080085a7 */ /* 0x000e64000800007f */
[----:B-1----:R-:W-:Y:S05]  /*6570*/  @!P0 BRA `(.L_x_122) ;  /* 0xfffffffc00f08947 */ /* 0x002fea000383ffff */
[----:B------:R-:W-:Y:S05]  /*6580*/  BRA `(.L_x_138) ;  /* 0xfffffff8006c7947 */ /* 0x000fea000383ffff */
.L_x_123:
[----:B0-----:R0:W1:Y:S02]  /*6590*/  SYNCS.PHASECHK.TRANS64.TRYWAIT P0, [R9+URZ], R4 ;  /* 0x00000004090075a7 */ /* 0x001064000800017f */
[----:B-1----:R-:W-:Y:S05]  /*65a0*/  @!P0 NANOSLEEP.SYNCS 0x989680 ;  /* 0x009896800000895d */ /* 0x002fea0003900000 */
[----:B------:R-:W1:Y:S02]  /*65b0*/  @!P0 SYNCS.PHASECHK.TRANS64 P0, [R9+URZ], R4 ;  /* 0x00000004090085a7 */ /* 0x000e64000800007f */
[----:B-1----:R-:W-:Y:S05]  /*65c0*/  @!P0 BRA `(.L_x_123) ;  /* 0xfffffffc00f08947 */ /* 0x002fea000383ffff */
[----:B------:R-:W-:Y:S05]  /*65d0*/  BRA `(.L_x_139) ;  /* 0xfffffff8007c7947 */ /* 0x000fea000383ffff */
.L_x_124:
[----:B0-----:R0:W1:Y:S02]  /*65e0*/  SYNCS.PHASECHK.TRANS64.TRYWAIT P0, [R8+URZ], R5 ;  /* 0x00000005080075a7 */ /* 0x001064000800017f */
[----:B-1----:R-:W-:Y:S05]  /*65f0*/  @!P0 NANOSLEEP.SYNCS 0x989680 ;  /* 0x009896800000895d */ /* 0x002fea0003900000 */
[----:B------:R-:W1:Y:S02]  /*6600*/  @!P0 SYNCS.PHASECHK.TRANS64 P0, [R8+URZ], R5 ;  /* 0x00000005080085a7 */ /* 0x000e64000800007f */
[----:B-1----:R-:W-:Y:S05]  /*6610*/  @!P0 BRA `(.L_x_124) ;  /* 0xfffffffc00f08947 */ /* 0x002fea000383ffff */
[----:B------:R-:W-:Y:S05]  /*6620*/  BRA `(.L_x_140) ;  /* 0xfffffff8008c7947 */ /* 0x000fea000383ffff */
.L_x_125:
[----:B0-----:R0:W1:Y:S02]  /*6630*/  SYNCS.PHASECHK.TRANS64.TRYWAIT P0, [R9+URZ], R4 ;  /* 0x00000004090075a7 */ /* 0x001064000800017f */
[----:B-1----:R-:W-:Y:S05]  /*6640*/  @!P0 NANOSLEEP.SYNCS 0x989680 ;  /* 0x009896800000895d */ /* 0x002fea0003900000 */
[----:B------:R-:W1:Y:S02]  /*6650*/  @!P0 SYNCS.PHASECHK.TRANS64 P0, [R9+URZ], R4 ;  /* 0x00000004090085a7 */ /* 0x000e64000800007f */
[----:B-1----:R-:W-:Y:S05]  /*6660*/  @!P0 BRA `(.L_x_125) ;  /* 0xfffffffc00f08947 */ /* 0x002fea000383ffff */
[----:B------:R-:W-:Y:S05]  /*6670*/  BRA `(.L_x_141) ;  /* 0xfffffff8009c7947 */ /* 0x000fea000383ffff */
.L_x_126:
[----:B0-----:R0:W1:Y:S02]  /*6680*/  SYNCS.PHASECHK.TRANS64.TRYWAIT P0, [R8+URZ], R5 ;  /* 0x00000005080075a7 */ /* 0x001064000800017f */
[----:B-1----:R-:W-:Y:S05]  /*6690*/  @!P0 NANOSLEEP.SYNCS 0x989680 ;  /* 0x009896800000895d */ /* 0x002fea0003900000 */
[----:B------:R-:W1:Y:S02]  /*66a0*/  @!P0 SYNCS.PHASECHK.TRANS64 P0, [R8+URZ], R5 ;  /* 0x00000005080085a7 */ /* 0x000e64000800007f */
[----:B-1----:R-:W-:Y:S05]  /*66b0*/  @!P0 BRA `(.L_x_126) ;  /* 0xfffffffc00f08947 */ /* 0x002fea000383ffff */
[----:B------:R-:W-:Y:S05]  /*66c0*/  BRA `(.L_x_142) ;  /* 0xfffffff800ac7947 */ /* 0x000fea000383ffff */
.L_x_127:
[----:B0-----:R0:W1:Y:S02]  /*66d0*/  SYNCS.PHASECHK.TRANS64.TRYWAIT P0, [R9+URZ], R4 ;  /* 0x00000004090075a7 */ /* 0x001064000800017f */
[----:B-1----:R-:W-:Y:S05]  /*66e0*/  @!P0 NANOSLEEP.SYNCS 0x989680 ;  /* 0x009896800000895d */ /* 0x002fea0003900000 */
[----:B------:R-:W1:Y:S02]  /*66f0*/  @!P0 SYNCS.PHASECHK.TRANS64 P0, [R9+URZ], R4 ;  /* 0x00000004090085a7 */ /* 0x000e64000800007f */
[----:B-1----:R-:W-:Y:S05]  /*6700*/  @!P0 BRA `(.L_x_127) ;  /* 0xfffffffc00f08947 */ /* 0x002fea000383ffff */
[----:B------:R-:W-:Y:S05]  /*6710*/  BRA `(.L_x_143) ;  /* 0xfffffff800bc7947 */ /* 0x000fea000383ffff */
.L_x_128:
[----:B0-----:R0:W1:Y:S02]  /*6720*/  SYNCS.PHASECHK.TRANS64.TRYWAIT P0, [R6+URZ], R5 ;  /* 0x00000005060075a7 */ /* 0x001064000800017f */
[----:B-1----:R-:W-:Y:S05]  /*6730*/  @!P0 NANOSLEEP.SYNCS 0x989680 ;  /* 0x009896800000895d */ /* 0x002fea0003900000 */
[----:B------:R-:W1:Y:S02]  /*6740*/  @!P0 SYNCS.PHASECHK.TRANS64 P0, [R6+URZ], R5 ;  /* 0x00000005060085a7 */ /* 0x000e64000800007f */
[----:B-1----:R-:W-:Y:S05]  /*6750*/  @!P0 BRA `(.L_x_128) ;  /* 0xfffffffc00f08947 */ /* 0x002fea000383ffff */
[----:B------:R-:W-:Y:S05]  /*6760*/  BRA `(.L_x_144) ;  /* 0xfffffff800c47947 */ /* 0x000fea000383ffff */
.L_x_145:
[----:B------:R-:W-:-:S00]  /*6770*/  BRA `(.L_x_145) ;  /* 0xfffffffc00fc7947 */ /* 0x000fc0000383ffff */
[----:B------:R-:W-:-:S00]  /*6780*/  NOP ;  /* 0x0000000000007918 */ /* 0x000fc00000000000 */
[----:B------:R-:W-:-:S00]  /*6790*/  NOP ;  /* 0x0000000000007918 */ /* 0x000fc00000000000 */
[----:B------:R-:W-:-:S00]  /*67a0*/  NOP ;  /* 0x0000000000007918 */ /* 0x000fc00000000000 */
[----:B------:R-:W-:-:S00]  /*67b0*/  NOP ;  /* 0x0000000000007918 */ /* 0x000fc00000000000 */
[----:B------:R-:W-:-:S00]  /*67c0*/  NOP ;  /* 0x0000000000007918 */ /* 0x000fc00000000000 */
[----:B------:R-:W-:-:S00]  /*67d0*/  NOP ;  /* 0x0000000000007918 */ /* 0x000fc00000000000 */
[----:B------:R-:W-:-:S00]  /*67e0*/  NOP ;  /* 0x0000000000007918 */ /* 0x000fc00000000000 */
[----:B------:R-:W-:-:S00]  /*67f0*/  NOP ;  /* 0x0000000000007918 */ /* 0x000fc00000000000 */
.L_x_146:


//--------------------- .nv.global.init           --------------------------
	.section	.nv.global.init,"aw",@progbits
.nv.global.init:
	.type		$str$22,@object
	.size		$str$22,($str$23 - $str$22)
$str$22:
        /*0000*/ 	.byte	0x6b, 0x5f, 0x74, 0x69, 0x6c, 0x65, 0x5f, 0x63, 0x6f, 0x75, 0x6e, 0x74, 0x20, 0x3e, 0x3d, 0x20
        /*0010*/ 	.byte	0x31, 0x00
	.type		$str$23,@object
	.size		$str$23,(__unnamed_1 - $str$23)
$str$23:
        /*0012*/ 	.byte	0x2f, 0x74, 0x6d, 0x70, 0x2f, 0x63, 0x75, 0x74, 0x6c, 0x61, 0x73, 0x73, 0x5f, 0x73, 0x77, 0x65
        /*0022*/ 	.byte	0x65, 0x70, 0x5f, 0x73, 0x72, 0x63, 0x2f, 0x69, 0x6e, 0x63, 0x6c, 0x75, 0x64, 0x65, 0x2f, 0x63
        /*0032*/ 	.byte	0x75, 0x74, 0x6c, 0x61, 0x73, 0x73, 0x2f, 0x67, 0x65, 0x6d, 0x6d, 0x2f, 0x63, 0x6f, 0x6c, 0x6c
        /*0042*/ 	.byte	0x65, 0x63, 0x74, 0x69, 0x76, 0x65, 0x2f, 0x73, 0x6d, 0x39, 0x30, 0x5f, 0x6d, 0x6d, 0x61, 0x5f
        /*0052*/ 	.byte	0x74, 0x6d, 0x61, 0x5f, 0x67, 0x6d, 0x6d, 0x61, 0x5f, 0x73, 0x73, 0x5f, 0x77, 0x61, 0x72, 0x70
        /*0062*/ 	.byte	0x73, 0x70, 0x65, 0x63, 0x69, 0x61, 0x6c, 0x69, 0x7a, 0x65, 0x64, 0x2e, 0x68, 0x70, 0x70, 0x00
	.type		__unnamed_1,@object
	.size		__unnamed_1,(.L_0 - __unnamed_1)
__unnamed_1:
        /*0072*/ 	.byte	0x76, 0x6f, 0x69, 0x64, 0x20, 0x63, 0x75, 0x74, 0x6c, 0x61, 0x73, 0x73, 0x3a, 0x3a, 0x67, 0x65
        /* <DEDUP_REMOVED lines=180> */
        /*0bc2*/ 	.byte	0x5d, 0x00
.L_0:


//--------------------- .nv.shared._ZN7cutlass13device_kernelINS_4gemm6kernel13GemmUniversalIN4cute5tupleIJiiiiEEENS1_10collective13CollectiveMmaINS1_34MainloopSm90TmaGmmaWarpSpecializedILi9ENS5_IJNS4_1CILi2EEENSA_ILi1EEESC_EEENS1_35KernelTmaWarpSpecializedCooperativeEEENS5_IJNSA_ILi128EEENSA_ILi64EEESH_EEENS_6half_tENS5_IJlSC_lEEESJ_SK_NS4_8TiledMMAINS4_8MMA_AtomIJNS4_4SM904GMMA25MMA_64x64x16_F32F16F16_SSILNSO_5MajorE0ELSQ_0ELNSO_7ScaleInE1ELSR_1EEEEEENS4_6LayoutISD_NS5_IJSC_NSA_ILi0EEESV_EEEEENS5_IJNS4_10UnderscoreESY_SY_EEEEENS4_13SM90_TMA_LOADENS4_14ComposedLayoutINS4_7SwizzleILi3ELi4ELi3EEENS4_18smem_ptr_flag_bitsILi16EEENSU_INS5_IJNSA_ILi8EEESH_EEENS5_IJSH_SC_EEEEEEEvNS4_8identityENS4_23SM90_TMA_LOAD_MULTICASTES1B_vS1C_EENS_8epilogue10collective6detail29Sm90TmaWarpSpecializedAdapterINS1G_15DefaultEpilogueISJ_SK_SK_NS1F_6thread17LinearCombinationISJ_Li1EffLNS1K_9ScaleType4KindE0ELNS_15FloatRoundStyleE2ESJ_EENS1_15EpilogueDefaultEEEEEvvEEEEvNT_6ParamsE --------------------------
	.section	.nv.shared._ZN7cutlass13device_kernelINS_4gemm6kernel13GemmUniversalIN4cute5tupleIJiiiiEEENS1_10collective13CollectiveMmaINS1_34MainloopSm90TmaGmmaWarpSpecializedILi9ENS5_IJNS4_1CILi2EEENSA_ILi1EEESC_EEENS1_35KernelTmaWarpSpecializedCooperativeEEENS5_IJNSA_ILi128EEENSA_ILi64EEESH_EEENS_6half_tENS5_IJlSC_lEEESJ_SK_NS4_8TiledMMAINS4_8MMA_AtomIJNS4_4SM904GMMA25MMA_64x64x16_F32F16F16_SSILNSO_5MajorE0ELSQ_0ELNSO_7ScaleInE1ELSR_1EEEEEENS4_6LayoutISD_NS5_IJSC_NSA_ILi0EEESV_EEEEENS5_IJNS4_10UnderscoreESY_SY_EEEEENS4_13SM90_TMA_LOADENS4_14ComposedLayoutINS4_7SwizzleILi3ELi4ELi3EEENS4_18smem_ptr_flag_bitsILi16EEENSU_INS5_IJNSA_ILi8EEESH_EEENS5_IJSH_SC_EEEEEEEvNS4_8identityENS4_23SM90_TMA_LOAD_MULTICASTES1B_vS1C_EENS_8epilogue10collective6detail29Sm90TmaWarpSpecializedAdapterINS1G_15DefaultEpilogueISJ_SK_SK_NS1F_6thread17LinearCombinationISJ_Li1EffLNS1K_9ScaleType4KindE0ELNS_15FloatRoundStyleE2ESJ_EENS1_15EpilogueDefaultEEEEEvvEEEEvNT_6ParamsE,"aw",@nobits
	.sectionflags	@""
	.align	16
	.zero		1024


//--------------------- .nv.shared.reserved.0     --------------------------
	.section	.nv.shared.reserved.0,"aw",@nobits
	.weak		__nv_reservedSMEM_offset_0_alias
	.size		__nv_reservedSMEM_offset_0_alias, 0, 0
	.other		__nv_reservedSMEM_offset_0_alias,@"STO_CUDA_RESERVED_SHARED STV_DEFAULT"
__nv_reservedSMEM_offset_0_alias:
	.zero		0


//--------------------- .nv.global                --------------------------
	.section	.nv.global,"aw",@nobits
.nv.global:
	.type		_ZN39_INTERNAL_8b4f1ee8_4_k_cu_bdbfeda8_73974cute1_E,@object
	.size		_ZN39_INTERNAL_8b4f1ee8_4_k_cu_bdbfeda8_73974cute1_E,(_ZN39_INTERNAL_8b4f1ee8_4_k_cu_bdbfeda8_73974cuda3std3__45__cpo6cbeginE - _ZN39_INTERNAL_8b4f1ee8_4_k_cu_bdbfeda8_73974cute1_E)
_ZN39_INTERNAL_8b4f1ee8_4_k_cu_bdbfeda8_73974cute1_E:
	.zero		1
	.type		_ZN39_INTERNAL_8b4f1ee8_4_k_cu_bdbfeda8_73974cuda3std3__45__cpo6cbeginE,@object
	.size		_ZN39_INTERNAL_8b4f1ee8_4_k_cu_bdbfeda8_73974cuda3std3__45__cpo6cbeginE,(_ZN39_INTERNAL_8b4f1ee8_4_k_cu_bdbfeda8_73974cuda3std3__48in_placeE - _ZN39_INTERNAL_8b4f1ee8_4_k_cu_bdbfeda8_73974cuda3std3__45__cpo6cbeginE)
_ZN39_INTERNAL_8b4f1ee8_4_k_cu_bdbfeda8_73974cuda3std3__45__cpo6cbeginE:
	.zero		1
	.type		_ZN39_INTERNAL_8b4f1ee8_4_k_cu_bdbfeda8_73974cuda3std3__48in_placeE,@object
	.size		_ZN39_INTERNAL_8b4f1ee8_4_k_cu_bdbfeda8_73974cuda3std3__48in_placeE,(_ZN39_INTERNAL_8b4f1ee8_4_k_cu_bdbfeda8_73974cuda3std6ranges3__45__cpo9iter_moveE - _ZN39_INTERNAL_8b4f1ee8_4_k_cu_bdbfeda8_73974cuda3std3__48in_placeE)
_ZN39_INTERNAL_8b4f1ee8_4_k_cu_bdbfeda8_73974cuda3std3__48in_placeE:
	.zero		1
	.type		_ZN39_INTERNAL_8b4f1ee8_4_k_cu_bdbfeda8_73974cuda3std6ranges3__45__cpo9iter_moveE,@object
	.size		_ZN39_INTERNAL_8b4f1ee8_4_k_cu_bdbfeda8_73974cuda3std6ranges3__45__cpo9iter_moveE,(_ZN39_INTERNAL_8b4f1ee8_4_k_cu_bdbfeda8_73974cuda3std3__45__cpo5beginE - _ZN39_INTERNAL_8b4f1ee8_4_k_cu_bdbfeda8_73974cuda3std6ranges3__45__cpo9iter_moveE)
_ZN39_INTERNAL_8b4f1ee8_4_k_cu_bdbfeda8_73974cuda3std6ranges3__45__cpo9iter_moveE:
	.zero		1
	.type		_ZN39_INTERNAL_8b4f1ee8_4_k_cu_bdbfeda8_73974cuda3std3__45__cpo5beginE,@object
	.size		_ZN39_INTERNAL_8b4f1ee8_4_k_cu_bdbfeda8_73974cuda3std3__45__cpo5beginE,(_ZN39_INTERNAL_8b4f1ee8_4_k_cu_bdbfeda8_73974cuda3std3__441_GLOBAL__N__8b4f1ee8_4_k_cu_bdbfeda8_73976ignoreE - _ZN39_INTERNAL_8b4f1ee8_4_k_cu_bdbfeda8_73974cuda3std3__45__cpo5beginE)
_ZN39_INTERNAL_8b4f1ee8_4_k_cu_bdbfeda8_73974cuda3std3__45__cpo5beginE:
	.zero		1
	.type		_ZN39_INTERNAL_8b4f1ee8_4_k_cu_bdbfeda8_73974cuda3std3__441_GLOBAL__N__8b4f1ee8_4_k_cu_bdbfeda8_73976ignoreE,@object
	.size		_ZN39_INTERNAL_8b4f1ee8_4_k_cu_bdbfeda8_73974cuda3std3__441_GLOBAL__N__8b4f1ee8_4_k_cu_bdbfeda8_73976ignoreE,(_ZN39_INTERNAL_8b4f1ee8_4_k_cu_bdbfeda8_73974cute7productE - _ZN39_INTERNAL_8b4f1ee8_4_k_cu_bdbfeda8_73974cuda3std3__441_GLOBAL__N__8b4f1ee8_4_k_cu_bdbfeda8_73976ignoreE)
_ZN39_INTERNAL_8b4f1ee8_4_k_cu_bdbfeda8_73974cuda3std3__441_GLOBAL__N__8b4f1ee8_4_k_cu_bdbfeda8_73976ignoreE:
	.zero		1
	.type		_ZN39_INTERNAL_8b4f1ee8_4_k_cu_bdbfeda8_73974cute7productE,@object
	.size		_ZN39_INTERNAL_8b4f1ee8_4_k_cu_bdbfeda8_73974cute7productE,(_ZN39_INTERNAL_8b4f1ee8_4_k_cu_bdbfeda8_73974cuda3std3__45__cpo3endE - _ZN39_INTERNAL_8b4f1ee8_4_k_cu_bdbfeda8_73974cute7productE)
_ZN39_INTERNAL_8b4f1ee8_4_k_cu_bdbfeda8_73974cute7productE:
	.zero		1
	.type		_ZN39_INTERNAL_8b4f1ee8_4_k_cu_bdbfeda8_73974cuda3std3__45__cpo3endE,@object
	.size		_ZN39_INTERNAL_8b4f1ee8_4_k_cu_bdbfeda8_73974cuda3std3__45__cpo3endE,(_ZN39_INTERNAL_8b4f1ee8_4_k_cu_bdbfeda8_73974cuda3std3__419piecewise_constructE - _ZN39_INTERNAL_8b4f1ee8_4_k_cu_bdbfeda8_73974cuda3std3__45__cpo3endE)
_ZN39_INTERNAL_8b4f1ee8_4_k_cu_bdbfeda8_73974cuda3std3__45__cpo3endE:
	.zero		1
	.type		_ZN39_INTERNAL_8b4f1ee8_4_k_cu_bdbfeda8_73974cuda3std3__419piecewise_constructE,@object
	.size		_ZN39_INTERNAL_8b4f1ee8_4_k_cu_bdbfeda8_73974cuda3std3__419piecewise_constructE,(_ZN39_INTERNAL_8b4f1ee8_4_k_cu_bdbfeda8_73974cuda3std3__45__cpo4cendE - _ZN39_INTERNAL_8b4f1ee8_4_k_cu_bdbfeda8_73974cuda3std3__419piecewise_constructE)
_ZN39_INTERNAL_8b4f1ee8_4_k_cu_bdbfeda8_73974cuda3std3__419piecewise_constructE:
	.zero		1
	.type		_ZN39_INTERNAL_8b4f1ee8_4_k_cu_bdbfeda8_73974cuda3std3__45__cpo4cendE,@object
	.size		_ZN39_INTERNAL_8b4f1ee8_4_k_cu_bdbfeda8_73974cuda3std3__45__cpo4cendE,(_ZN39_INTERNAL_8b4f1ee8_4_k_cu_bdbfeda8_73974cuda3std6ranges3__45__cpo4swapE - _ZN39_INTERNAL_8b4f1ee8_4_k_cu_bdbfeda8_73974cuda3std3__45__cpo4cendE)
_ZN39_INTERNAL_8b4f1ee8_4_k_cu_bdbfeda8_73974cuda3std3__45__cpo4cendE:
	.zero		1
	.type		_ZN39_INTERNAL_8b4f1ee8_4_k_cu_bdbfeda8_73974cuda3std6ranges3__45__cpo4swapE,@object
	.size		_ZN39_INTERNAL_8b4f1ee8_4_k_cu_bdbfeda8_73974cuda3std6ranges3__45__cpo4swapE,(.L_8 - _ZN39_INTERNAL_8b4f1ee8_4_k_cu_bdbfeda8_73974cuda3std6ranges3__45__cpo4swapE)
_ZN39_INTERNAL_8b4f1ee8_4_k_cu_bdbfeda8_73974cuda3std6ranges3__45__cpo4swapE:
	.zero		1
.L_8:


//--------------------- .nv.constant0._ZN7cutlass13device_kernelINS_4gemm6kernel13GemmUniversalIN4cute5tupleIJiiiiEEENS1_10collective13CollectiveMmaINS1_34MainloopSm90TmaGmmaWarpSpecializedILi9ENS5_IJNS4_1CILi2EEENSA_ILi1EEESC_EEENS1_35KernelTmaWarpSpecializedCooperativeEEENS5_IJNSA_ILi128EEENSA_ILi64EEESH_EEENS_6half_tENS5_IJlSC_lEEESJ_SK_NS4_8TiledMMAINS4_8MMA_AtomIJNS4_4SM904GMMA25MMA_64x64x16_F32F16F16_SSILNSO_5MajorE0ELSQ_0ELNSO_7ScaleInE1ELSR_1EEEEEENS4_6LayoutISD_NS5_IJSC_NSA_ILi0EEESV_EEEEENS5_IJNS4_10UnderscoreESY_SY_EEEEENS4_13SM90_TMA_LOADENS4_14ComposedLayoutINS4_7SwizzleILi3ELi4ELi3EEENS4_18smem_ptr_flag_bitsILi16EEENSU_INS5_IJNSA_ILi8EEESH_EEENS5_IJSH_SC_EEEEEEEvNS4_8identityENS4_23SM90_TMA_LOAD_MULTICASTES1B_vS1C_EENS_8epilogue10collective6detail29Sm90TmaWarpSpecializedAdapterINS1G_15DefaultEpilogueISJ_SK_SK_NS1F_6thread17LinearCombinationISJ_Li1EffLNS1K_9ScaleType4KindE0ELNS_15FloatRoundStyleE2ESJ_EENS1_15EpilogueDefaultEEEEEvvEEEEvNT_6ParamsE --------------------------
	.section	.nv.constant0._ZN7cutlass13device_kernelINS_4gemm6kernel13GemmUniversalIN4cute5tupleIJiiiiEEENS1_10collective13CollectiveMmaINS1_34MainloopSm90TmaGmmaWarpSpecializedILi9ENS5_IJNS4_1CILi2EEENSA_ILi1EEESC_EEENS1_35KernelTmaWarpSpecializedCooperativeEEENS5_IJNSA_ILi128EEENSA_ILi64EEESH_EEENS_6half_tENS5_IJlSC_lEEESJ_SK_NS4_8TiledMMAINS4_8MMA_AtomIJNS4_4SM904GMMA25MMA_64x64x16_F32F16F16_SSILNSO_5MajorE0ELSQ_0ELNSO_7ScaleInE1ELSR_1EEEEEENS4_6LayoutISD_NS5_IJSC_NSA_ILi0EEESV_EEEEENS5_IJNS4_10UnderscoreESY_SY_EEEEENS4_13SM90_TMA_LOADENS4_14ComposedLayoutINS4_7SwizzleILi3ELi4ELi3EEENS4_18smem_ptr_flag_bitsILi16EEENSU_INS5_IJNSA_ILi8EEESH_EEENS5_IJSH_SC_EEEEEEEvNS4_8identityENS4_23SM90_TMA_LOAD_MULTICASTES1B_vS1C_EENS_8epilogue10collective6detail29Sm90TmaWarpSpecializedAdapterINS1G_15DefaultEpilogueISJ_SK_SK_NS1F_6thread17LinearCombinationISJ_Li1EffLNS1K_9ScaleType4KindE0ELNS_15FloatRoundStyleE2ESJ_EENS1_15EpilogueDefaultEEEEEvvEEEEvNT_6ParamsE,"a",@progbits
	.sectionflags	@""
	.align	4
.nv.constant0._ZN7cutlass13device_kernelINS_4gemm6kernel13GemmUniversalIN4cute5tupleIJiiiiEEENS1_10collective13CollectiveMmaINS1_34MainloopSm90TmaGmmaWarpSpecializedILi9ENS5_IJNS4_1CILi2EEENSA_ILi1EEESC_EEENS1_35KernelTmaWarpSpecializedCooperativeEEENS5_IJNSA_ILi128EEENSA_ILi64EEESH_EEENS_6half_tENS5_IJlSC_lEEESJ_SK_NS4_8TiledMMAINS4_8MMA_AtomIJNS4_4SM904GMMA25MMA_64x64x16_F32F16F16_SSILNSO_5MajorE0ELSQ_0ELNSO_7ScaleInE1ELSR_1EEEEEENS4_6LayoutISD_NS5_IJSC_NSA_ILi0EEESV_EEEEENS5_IJNS4_10UnderscoreESY_SY_EEEEENS4_13SM90_TMA_LOADENS4_14ComposedLayoutINS4_7SwizzleILi3ELi4ELi3EEENS4_18smem_ptr_flag_bitsILi16EEENSU_INS5_IJNSA_ILi8EEESH_EEENS5_IJSH_SC_EEEEEEEvNS4_8identityENS4_23SM90_TMA_LOAD_MULTICASTES1B_vS1C_EENS_8epilogue10collective6detail29Sm90TmaWarpSpecializedAdapterINS1G_15DefaultEpilogueISJ_SK_SK_NS1F_6thread17LinearCombinationISJ_Li1EffLNS1K_9ScaleType4KindE0ELNS_15FloatRoundStyleE2ESJ_EENS1_15EpilogueDefaultEEEEEvvEEEEvNT_6ParamsE:
	.zero		1664


//--------------------- SYMBOLS --------------------------

	.type		.nv.reservedSmem.offset0,@object
	.size		.nv.reservedSmem.offset0,0x4
	.type		__assertfail,@function
